	.target	sm_100a

	.elftype	@"ET_EXEC"


//--------------------- .note.nv.tkinfo           --------------------------
	.section	.note.nv.tkinfo,"",@"SHT_NOTE"
	.sectionflags	@"SHF_NOTE_NV_TKINFO"
	.tkinfo
        /*0018*/ 	.word	0x00000081
        /*0030*/ 	.string	""
        /*0030*/ 	.string	"ptxas-blackwell"
        /*0030*/ 	.string	"Cuda compilation tools, release 12.9, V12.9.86"
        /*0030*/ 	.string	"Build cuda_12.9.r12.9/compiler.36037853_0"
        /*0030*/ 	.string	"-v  -suppress-debug-info  -lineinfo  -arch sm_100a "



//--------------------- .note.nv.cuver            --------------------------
	.section	.note.nv.cuver,"",@"SHT_NOTE"
	.sectionflags	@"SHF_NOTE_NV_CUVER"
        /*0018*/ 	.short	0x0001
        /*001a*/ 	.short	0x0064
        /*001c*/ 	.short	0x0001
        /*001e*/ 	.short	0x0000
        /*0020*/ 	.short	0x0001
        /*0022*/ 	.short	0x0000


//--------------------- .nv.info                  --------------------------
	.section	.nv.info,"",@"SHT_CUDA_INFO"
	.align	4


	//----- nvinfo : EIATTR_REGCOUNT
	.align		4
        /*0000*/ 	.byte	0x04, 0x2f
        /*0002*/ 	.short	(.L_4 - .L_3)
	.align		4
.L_3:
        /*0004*/ 	.word	index@(gluon_tcgen05)
        /*0008*/ 	.word	0x00000047


	//----- nvinfo : EIATTR_FRAME_SIZE
	.align		4
.L_4:
        /*000c*/ 	.byte	0x04, 0x11
        /*000e*/ 	.short	(.L_6 - .L_5)
	.align		4
.L_5:
        /*0010*/ 	.word	index@($__internal_2_$__cuda_sm10x_tcgen05_guardrail_trap_unallocated_columns_being_dealloced)
        /*0014*/ 	.word	0x00000000


	//----- nvinfo : EIATTR_FRAME_SIZE
	.align		4
.L_6:
        /*0018*/ 	.byte	0x04, 0x11
        /*001a*/ 	.short	(.L_8 - .L_7)
	.align		4
.L_7:
        /*001c*/ 	.word	index@($__internal_1_$__cuda_sm10x_tcgen05_guardrail_trap_phase_invalid_during_alloc)
        /*0020*/ 	.word	0x00000000


	//----- nvinfo : EIATTR_FRAME_SIZE
	.align		4
.L_8:
        /*0024*/ 	.byte	0x04, 0x11
        /*0026*/ 	.short	(.L_10 - .L_9)
	.align		4
.L_9:
        /*0028*/ 	.word	index@($__internal_0_$__cuda_sm10x_tcgen05_guardrail_trap_col_being_dealloced_not_returned_by_alloc)
        /*002c*/ 	.word	0x00000000


	//----- nvinfo : EIATTR_FRAME_SIZE
	.align		4
.L_10:
        /*0030*/ 	.byte	0x04, 0x11
        /*0032*/ 	.short	(.L_12 - .L_11)
	.align		4
.L_11:
        /*0034*/ 	.word	index@(gluon_tcgen05)
        /*0038*/ 	.word	0x00000000


	//----- nvinfo : EIATTR_MIN_STACK_SIZE
	.align		4
.L_12:
        /*003c*/ 	.byte	0x04, 0x12
        /*003e*/ 	.short	(.L_14 - .L_13)
	.align		4
.L_13:
        /*0040*/ 	.word	index@(gluon_tcgen05)
        /*0044*/ 	.word	0x00000000
.L_14:


//--------------------- .nv.info.gluon_tcgen05    --------------------------
	.section	.nv.info.gluon_tcgen05,"",@"SHT_CUDA_INFO"
	.sectionflags	@""
	.align	4


	//----- nvinfo : EIATTR_CUDA_API_VERSION
	.align		4
        /*0000*/ 	.byte	0x04, 0x37
        /*0002*/ 	.short	(.L_16 - .L_15)
.L_15:
        /*0004*/ 	.word	0x00000081


	//----- nvinfo : EIATTR_KPARAM_INFO
	.align		4
.L_16:
        /*0008*/ 	.byte	0x04, 0x17
        /*000a*/ 	.short	(.L_18 - .L_17)
.L_17:
        /*000c*/ 	.word	0x00000000
        /*0010*/ 	.short	0x000a
        /*0012*/ 	.short	0x0048
        /*0014*/ 	.byte	0x00, 0xf4, 0x21, 0x00


	//----- nvinfo : EIATTR_KPARAM_INFO
	.align		4
.L_18:
        /*0018*/ 	.byte	0x04, 0x17
        /*001a*/ 	.short	(.L_20 - .L_19)
.L_19:
        /*001c*/ 	.word	0x00000000
        /*0020*/ 	.short	0x0009
        /*0022*/ 	.short	0x0040
        /*0024*/ 	.byte	0x00, 0xf4, 0x21, 0x00


	//----- nvinfo : EIATTR_KPARAM_INFO
	.align		4
.L_20:
        /*0028*/ 	.byte	0x04, 0x17
        /*002a*/ 	.short	(.L_22 - .L_21)
.L_21:
        /*002c*/ 	.word	0x00000000
        /*0030*/ 	.short	0x0008
        /*0032*/ 	.short	0x0038
        /*0034*/ 	.byte	0x00, 0xf0, 0x21, 0x00


	//----- nvinfo : EIATTR_KPARAM_INFO
	.align		4
.L_22:
        /*0038*/ 	.byte	0x04, 0x17
        /*003a*/ 	.short	(.L_24 - .L_23)
.L_23:
        /*003c*/ 	.word	0x00000000
        /*0040*/ 	.short	0x0007
        /*0042*/ 	.short	0x0030
        /*0044*/ 	.byte	0x00, 0xf0, 0x21, 0x00


	//----- nvinfo : EIATTR_KPARAM_INFO
	.align		4
.L_24:
        /*0048*/ 	.byte	0x04, 0x17
        /*004a*/ 	.short	(.L_26 - .L_25)
.L_25:
        /*004c*/ 	.word	0x00000000
        /*0050*/ 	.short	0x0006
        /*0052*/ 	.short	0x0028
        /*0054*/ 	.byte	0x00, 0xf0, 0x21, 0x00


	//----- nvinfo : EIATTR_KPARAM_INFO
	.align		4
.L_26:
        /*0058*/ 	.byte	0x04, 0x17
        /*005a*/ 	.short	(.L_28 - .L_27)
.L_27:
        /*005c*/ 	.word	0x00000000
        /*0060*/ 	.short	0x0005
        /*0062*/ 	.short	0x0020
        /*0064*/ 	.byte	0x00, 0xf0, 0x11, 0x00


	//----- nvinfo : EIATTR_KPARAM_INFO
	.align		4
.L_28:
        /*0068*/ 	.byte	0x04, 0x17
        /*006a*/ 	.short	(.L_30 - .L_29)
.L_29:
        /*006c*/ 	.word	0x00000000
        /*0070*/ 	.short	0x0004
        /*0072*/ 	.short	0x001c
        /*0074*/ 	.byte	0x00, 0xf0, 0x11, 0x00


	//----- nvinfo : EIATTR_KPARAM_INFO
	.align		4
.L_30:
        /*0078*/ 	.byte	0x04, 0x17
        /*007a*/ 	.short	(.L_32 - .L_31)
.L_31:
        /*007c*/ 	.word	0x00000000
        /*0080*/ 	.short	0x0003
        /*0082*/ 	.short	0x0018
        /*0084*/ 	.byte	0x00, 0xf0, 0x11, 0x00


	//----- nvinfo : EIATTR_KPARAM_INFO
	.align		4
.L_32:
        /*0088*/ 	.byte	0x04, 0x17
        /*008a*/ 	.short	(.L_34 - .L_33)
.L_33:
        /*008c*/ 	.word	0x00000000
        /*0090*/ 	.short	0x0002
        /*0092*/ 	.short	0x0010
        /*0094*/ 	.byte	0x00, 0xf4, 0x21, 0x00


	//----- nvinfo : EIATTR_KPARAM_INFO
	.align		4
.L_34:
        /*0098*/ 	.byte	0x04, 0x17
        /*009a*/ 	.short	(.L_36 - .L_35)
.L_35:
        /*009c*/ 	.word	0x00000000
        /*00a0*/ 	.short	0x0001
        /*00a2*/ 	.short	0x0008
        /*00a4*/ 	.byte	0x00, 0xf4, 0x21, 0x00


	//----- nvinfo : EIATTR_KPARAM_INFO
	.align		4
.L_36:
        /*00a8*/ 	.byte	0x04, 0x17
        /*00aa*/ 	.short	(.L_38 - .L_37)
.L_37:
        /*00ac*/ 	.word	0x00000000
        /*00b0*/ 	.short	0x0000
        /*00b2*/ 	.short	0x0000
        /*00b4*/ 	.byte	0x00, 0xf4, 0x21, 0x00


	//----- nvinfo : EIATTR_AT_ENTRY_FRAGMENTS
	.align		4
.L_38:
        /*00b8*/ 	.byte	0x04, 0x4f
        /*00ba*/ 	.short	(.L_40 - .L_39)


	//   ....[0]....
.L_39:
        /*00bc*/ 	.word	0x00000004


	//----- nvinfo : EIATTR_RESERVED_SMEM_USED
	.align		4
.L_40:
        /*00c0*/ 	.byte	0x01, 0x41
	.zero		2


	//----- nvinfo : EIATTR_SPARSE_MMA_MASK
	.align		4
        /*00c4*/ 	.byte	0x03, 0x50
        /*00c6*/ 	.short	0x0000


	//----- nvinfo : EIATTR_TCGEN05_1CTA_USED
	.align		4
        /*00c8*/ 	.byte	0x01, 0x51
	.zero		2


	//----- nvinfo : EIATTR_MAXREG_COUNT
	.align		4
        /*00cc*/ 	.byte	0x03, 0x1b
        /*00ce*/ 	.short	0x00ff


	//----- nvinfo : EIATTR_NUM_BARRIERS
	.align		4
        /*00d0*/ 	.byte	0x02, 0x4c
        /*00d2*/ 	.byte	0x01
	.zero		1


	//----- nvinfo : EIATTR_INT_WARP_WIDE_INSTR_OFFSETS
	.align		4
        /*00d4*/ 	.byte	0x04, 0x31
        /*00d6*/ 	.short	(.L_42 - .L_41)


	//   ....[0]....
.L_41:
        /*00d8*/ 	.word	0x00001730


	//   ....[1]....
        /*00dc*/ 	.word	0x00001750


	//   ....[2]....
        /*00e0*/ 	.word	0x000017d0


	//   ....[3]....
        /*00e4*/ 	.word	0x000018e0


	//   ....[4]....
        /*00e8*/ 	.word	0x000018f0


	//   ....[5]....
        /*00ec*/ 	.word	0x00001910


	//   ....[6]....
        /*00f0*/ 	.word	0x00001980


	//   ....[7]....
        /*00f4*/ 	.word	0x00001c10


	//   ....[8]....
        /*00f8*/ 	.word	0x00001c20


	//   ....[9]....
        /*00fc*/ 	.word	0x00001d70


	//   ....[10]....
        /*0100*/ 	.word	0x00001d80


	//   ....[11]....
        /*0104*/ 	.word	0x00001dc0


	//   ....[12]....
        /*0108*/ 	.word	0x00001e00


	//   ....[13]....
        /*010c*/ 	.word	0x00001fa0


	//   ....[14]....
        /*0110*/ 	.word	0x00001fb0


	//   ....[15]....
        /*0114*/ 	.word	0x00002230


	//   ....[16]....
        /*0118*/ 	.word	0x00002240


	//   ....[17]....
        /*011c*/ 	.word	0x00002730


	//   ....[18]....
        /*0120*/ 	.word	0x00002780


	//----- nvinfo : EIATTR_COOP_GROUP_MASK_REGIDS
	.align		4
.L_42:
        /*0124*/ 	.byte	0x04, 0x29
        /*0126*/ 	.short	(.L_44 - .L_43)


	//   ....[0]....
.L_43:
        /*0128*/ 	.word	0xffffffff


	//   ....[1]....
        /*012c*/ 	.word	0xffffffff


	//   ....[2]....
        /*0130*/ 	.word	0xffffffff


	//   ....[3]....
        /*0134*/ 	.word	0xffffffff


	//   ....[4]....
        /*0138*/ 	.word	0xffffffff


	//   ....[5]....
        /*013c*/ 	.word	0xffffffff


	//   ....[6]....
        /*0140*/ 	.word	0xffffffff


	//   ....[7]....
        /*0144*/ 	.word	0xffffffff


	//   ....[8]....
        /*0148*/ 	.word	0xffffffff


	//   ....[9]....
        /*014c*/ 	.word	0xffffffff


	//----- nvinfo : EIATTR_COOP_GROUP_INSTR_OFFSETS
	.align		4
.L_44:
        /*0150*/ 	.byte	0x04, 0x28
        /*0152*/ 	.short	(.L_46 - .L_45)


	//   ....[0]....
.L_45:
        /*0154*/ 	.word	0x00000050


	//   ....[1]....
        /*0158*/ 	.word	0x00000310


	//   ....[2]....
        /*015c*/ 	.word	0x00000500


	//   ....[3]....
        /*0160*/ 	.word	0x000009c0


	//   ....[4]....
        /*0164*/ 	.word	0x00000b00


	//   ....[5]....
        /*0168*/ 	.word	0x00000fb0


	//   ....[6]....
        /*016c*/ 	.word	0x000010f0


	//   ....[7]....
        /*0170*/ 	.word	0x000015e0


	//   ....[8]....
        /*0174*/ 	.word	0x000025c0


	//   ....[9]....
        /*0178*/ 	.word	0x00002830


	//----- nvinfo : EIATTR_VRC_CTA_INIT_COUNT
	.align		4
.L_46:
        /*017c*/ 	.byte	0x02, 0x4a
        /*017e*/ 	.byte	0x80
	.zero		1


	//----- nvinfo : EIATTR_MBARRIER_INSTR_OFFSETS
	.align		4
        /*0180*/ 	.byte	0x04, 0x39
        /*0182*/ 	.short	(.L_48 - .L_47)


	//   ....[0]....
.L_47:
        /*0184*/ 	.word	0x000017f0
        /*0188*/ 	.word	0x000000ff
        /*018c*/ 	.word	0x0000a000
        /*0190*/ 	.short	0x0100
        /*0192*/ 	.byte	0x0a
	.zero		1


	//   ....[1]....
        /*0194*/ 	.word	0x00001800
        /*0198*/ 	.word	0x000000ff
        /*019c*/ 	.word	0x0000a010
        /*01a0*/ 	.short	0x0100
        /*01a2*/ 	.byte	0x0a
	.zero		1


	//   ....[2]....
        /*01a4*/ 	.word	0x00001ad0
        /*01a8*/ 	.word	0x000000ff
        /*01ac*/ 	.word	0x0000a000
        /*01b0*/ 	.short	0x010a
        /*01b2*/ 	.byte	0x0a
	.zero		1


	//   ....[3]....
        /*01b4*/ 	.word	0x00001c70
        /*01b8*/ 	.word	0x000000ff
        /*01bc*/ 	.word	0x0000a010
        /*01c0*/ 	.short	0x010a
        /*01c2*/ 	.byte	0x0a
	.zero		1


	//   ....[4]....
        /*01c4*/ 	.word	0x00001e80
        /*01c8*/ 	.word	0x000000ff
        /*01cc*/ 	.word	0x0000a000
        /*01d0*/ 	.short	0x010a
        /*01d2*/ 	.byte	0x0a
	.zero		1


	//   ....[5]....
        /*01d4*/ 	.word	0x00001ff0
        /*01d8*/ 	.word	0x000000ff
        /*01dc*/ 	.word	0x0000a010
        /*01e0*/ 	.short	0x010a
        /*01e2*/ 	.byte	0x0a
	.zero		1


	//   ....[6]....
        /*01e4*/ 	.word	0x00002080
        /*01e8*/ 	.word	0x000000ff
        /*01ec*/ 	.word	0x0000a000
        /*01f0*/ 	.short	0x0108
        /*01f2*/ 	.byte	0x0a
	.zero		1


	//   ....[7]....
        /*01f4*/ 	.word	0x00002090
        /*01f8*/ 	.word	0x000000ff
        /*01fc*/ 	.word	0x0000a010
        /*0200*/ 	.short	0x0108
        /*0202*/ 	.byte	0x0a
	.zero		1


	//   ....[8]....
        /*0204*/ 	.word	0x00002850
        /*0208*/ 	.word	0x000000ff
        /*020c*/ 	.word	0x0000a000
        /*0210*/ 	.short	0x010a
        /*0212*/ 	.byte	0x0a
	.zero		1


	//   ....[9]....
        /*0214*/ 	.word	0x00002880
        /*0218*/ 	.word	0x000000ff
        /*021c*/ 	.word	0x0000a010
        /*0220*/ 	.short	0x010a
        /*0222*/ 	.byte	0x0a
	.zero		1


	//   ....[10]....
        /*0224*/ 	.word	0x000028b0
        /*0228*/ 	.word	0x000000ff
        /*022c*/ 	.word	0x0000a000
        /*0230*/ 	.short	0x010a
        /*0232*/ 	.byte	0x0a
	.zero		1


	//   ....[11]....
        /*0234*/ 	.word	0x000028e0
        /*0238*/ 	.word	0x000000ff
        /*023c*/ 	.word	0x0000a010
        /*0240*/ 	.short	0x010a
        /*0242*/ 	.byte	0x0a
	.zero		1


	//----- nvinfo : EIATTR_NUM_MBARRIERS
	.align		4
.L_48:
        /*0244*/ 	.byte	0x03, 0x38
        /*0246*/ 	.short	0x0002


	//----- nvinfo : EIATTR_EXIT_INSTR_OFFSETS
	.align		4
        /*0248*/ 	.byte	0x04, 0x1c
        /*024a*/ 	.short	(.L_50 - .L_49)


	//   ....[0]....
.L_49:
        /*024c*/ 	.word	0x00002840


	//----- nvinfo : EIATTR_REQNTID
	.align		4
.L_50:
        /*0250*/ 	.byte	0x04, 0x10
        /*0252*/ 	.short	(.L_52 - .L_51)
.L_51:
        /*0254*/ 	.word	0x00000100
        /*0258*/ 	.word	0x00000001
        /*025c*/ 	.word	0x00000001


	//----- nvinfo : EIATTR_CRS_STACK_SIZE
	.align		4
.L_52:
        /*0260*/ 	.byte	0x04, 0x1e
        /*0262*/ 	.short	(.L_54 - .L_53)
.L_53:
        /*0264*/ 	.word	0x00000000


	//----- nvinfo : EIATTR_CBANK_PARAM_SIZE
	.align		4
.L_54:
        /*0268*/ 	.byte	0x03, 0x19
        /*026a*/ 	.short	0x0050


	//----- nvinfo : EIATTR_PARAM_CBANK
	.align		4
        /*026c*/ 	.byte	0x04, 0x0a
        /*026e*/ 	.short	(.L_56 - .L_55)
	.align		4
.L_55:
        /*0270*/ 	.word	index@(.nv.constant0.gluon_tcgen05)
        /*0274*/ 	.short	0x0380
        /*0276*/ 	.short	0x0050


	//----- nvinfo : EIATTR_SW_WAR
	.align		4
.L_56:
        /*0278*/ 	.byte	0x04, 0x36
        /*027a*/ 	.short	(.L_58 - .L_57)
.L_57:
        /*027c*/ 	.word	0x00000008
.L_58:


//--------------------- .nv.compat                --------------------------
	.section	.nv.compat,"",@"SHT_CUDA_COMPAT_INFO"
	.align	4
        /*0000*/ 	.byte	0x02, 0x02, 0x02, 0x00, 0x02, 0x05, 0x05, 0x00, 0x02, 0x03, 0x03, 0x00, 0x02, 0x06, 0x01, 0x00


//--------------------- .nv.callgraph             --------------------------
	.section	.nv.callgraph,"",@"SHT_CUDA_CALLGRAPH"
	.align	4
	.sectionentsize	8
	.align		4
        /*0000*/ 	.word	0x00000000
	.align		4
        /*0004*/ 	.word	0xffffffff
	.align		4
        /*0008*/ 	.word	0x00000000
	.align		4
        /*000c*/ 	.word	0xfffffffe
	.align		4
        /*0010*/ 	.word	0x00000000
	.align		4
        /*0014*/ 	.word	0xfffffffd
	.align		4
        /*0018*/ 	.word	0x00000000
	.align		4
        /*001c*/ 	.word	0xfffffffc


//--------------------- .text.gluon_tcgen05       --------------------------
	.section	.text.gluon_tcgen05,"ax",@progbits
	.align	128
        .global         gluon_tcgen05
        .type           gluon_tcgen05,@function
        .size           gluon_tcgen05,(.L_x_73 - gluon_tcgen05)
        .other          gluon_tcgen05,@"STO_CUDA_ENTRY STV_DEFAULT"
gluon_tcgen05:
.text.gluon_tcgen05:
[----:B------:R-:W1:Y:S01]  /*0000*/  LDC R1, c[0x0][0x37c] ;  /* 0x0000df00ff017b82 */ /* 0x000e620000000800 */
[----:B------:R-:W2:Y:S02]  /*0010*/  S2R R0, SR_TID.X ;  /* 0x0000000000007919 */ /* 0x000ea40000002100 */
[----:B--2---:R-:W-:-:S13]  /*0020*/  ISETP.GE.U32.AND P2, PT, R0, 0x20, PT ;  /* 0x000000200000780c */ /* 0x004fda0003f46070 */
[----:B------:R-:W-:Y:S05]  /*0030*/  @P2 BRA `(.L_x_0) ;  /* 0x0000000000b82947 */ /* 0x000fea0003800000 */
[----:B------:R-:W2:Y:S01]  /*0040*/  S2UR UR6, SR_CgaCtaId ;  /* 0x00000000000679c3 */ /* 0x000ea20000008800 */
[----:B------:R-:W-:Y:S01]  /*0050*/  NOP ;  /* 0x0000000000007918 */ /* 0x000fe20000000000 */
[----:B------:R-:W-:Y:S02]  /*0060*/  UMOV UR4, 0x40 ;  /* 0x0000004000047882 */ /* 0x000fe40000000000 */
[----:B--2---:R-:W-:-:S09]  /*0070*/  ULEA UR4, UR6, UR4, 0x18 ;  /* 0x0000000406047291 */ /* 0x004fd2000f8ec0ff */
[----:B------:R-:W2:Y:S01]  /*0080*/  LDS.U8 R2, [UR4] ;  /* 0x00000004ff027984 */ /* 0x000ea20008000000 */
[----:B------:R-:W-:Y:S02]  /*0090*/  UMOV UR4, 0x400 ;  /* 0x0000040000047882 */ /* 0x000fe40000000000 */
[----:B------:R-:W-:Y:S01]  /*00a0*/  ULEA UR4, UR6, UR4, 0x18 ;  /* 0x0000000406047291 */ /* 0x000fe2000f8ec0ff */
[----:B--2---:R-:W-:-:S13]  /*00b0*/  ISETP.NE.AND P0, PT, R2, RZ, PT ;  /* 0x000000ff0200720c */ /* 0x004fda0003f05270 */
[----:B------:R-:W-:Y:S05]  /*00c0*/  @P0 BRA `(.L_x_1) ;  /* 0x00000000007c0947 */ /* 0x000fea0003800000 */
[----:B------:R-:W-:-:S13]  /*00d0*/  ELECT P0, URZ, PT ;  /* 0x0000000000ff782f */ /* 0x000fda0003800000 */
[----:B------:R-:W-:Y:S05]  /*00e0*/  @!P0 BRA `(.L_x_2) ;  /* 0x0000000000848947 */ /* 0x000fea0003800000 */
[----:B------:R-:W-:Y:S01]  /*00f0*/  UMOV UR5, 0x8 ;  /* 0x0000000800057882 */ /* 0x000fe20000000000 */
[----:B------:R-:W-:Y:S02]  /*0100*/  IMAD.MOV.U32 R5, RZ, RZ, 0x1 ;  /* 0x00000001ff057424 */ /* 0x000fe400078e00ff */
[----:B------:R-:W-:Y:S02]  /*0110*/  IMAD.MOV.U32 R3, RZ, RZ, 0xff ;  /* 0x000000ffff037424 */ /* 0x000fe400078e00ff */
[----:B------:R-:W-:Y:S04]  /*0120*/  DEPBAR.LE SB2, 0x36 ;  /* 0x0000ad800000791a */ /* 0x000fe80000000000 */
[----:B------:R-:W2:Y:S02]  /*0130*/  UTCATOMSWS.FIND_AND_SET.ALIGN UP0, UR5, UR5 ;  /* 0x00000005000575e3 */ /* 0x000ea40008000800 */
[----:B--2---:R-:W-:-:S04]  /*0140*/  PLOP3.LUT P0, PT, PT, PT, UP0, 0x80, 0x8 ;  /* 0x000000000008781c */ /* 0x004fc80003f0f008 */
[----:B------:R-:W-:-:S04]  /*0150*/  SEL R2, RZ, 0xffffffff, !P0 ;  /* 0xffffffffff027807 */ /* 0x000fc80004000000 */
[----:B------:R-:W-:Y:S01]  /*0160*/  ISETP.NE.AND P0, PT, R2, RZ, PT ;  /* 0x000000ff0200720c */ /* 0x000fe20003f05270 */
[----:B------:R-:W-:-:S12]  /*0170*/  IMAD.U32 R2, RZ, RZ, UR5 ;  /* 0x00000005ff027e24 */ /* 0x000fd8000f8e00ff */
[----:B------:R-:W-:Y:S05]  /*0180*/  @P0 BRA `(.L_x_3) ;  /* 0x0000000000240947 */ /* 0x000fea0003800000 */
.L_x_4:
[----:B------:R-:W-:Y:S05]  /*0190*/  NANOSLEEP 0x64 ;  /* 0x000000640000795d */ /* 0x000fea0003800000 */
[----:B------:R-:W-:-:S05]  /*01a0*/  UMOV UR5, 0x8 ;  /* 0x0000000800057882 */ /* 0x000fca0000000000 */
[----:B------:R-:W-:Y:S04]  /*01b0*/  DEPBAR.LE SB2, 0x36 ;  /* 0x0000ad800000791a */ /* 0x000fe80000000000 */
[----:B------:R-:W2:Y:S02]  /*01c0*/  UTCATOMSWS.FIND_AND_SET.ALIGN UP0, UR5, UR5 ;  /* 0x00000005000575e3 */ /* 0x000ea40008000800 */
[----:B--2---:R-:W-:-:S04]  /*01d0*/  PLOP3.LUT P0, PT, PT, PT, UP0, 0x80, 0x8 ;  /* 0x000000000008781c */ /* 0x004fc80003f0f008 */
[----:B------:R-:W-:-:S04]  /*01e0*/  SEL R2, RZ, 0xffffffff, !P0 ;  /* 0xffffffffff027807 */ /* 0x000fc80004000000 */
[----:B------:R-:W-:Y:S01]  /*01f0*/  ISETP.NE.AND P0, PT, R2, RZ, PT ;  /* 0x000000ff0200720c */ /* 0x000fe20003f05270 */
[----:B------:R-:W-:-:S12]  /*0200*/  IMAD.U32 R2, RZ, RZ, UR5 ;  /* 0x00000005ff027e24 */ /* 0x000fd8000f8e00ff */
[----:B------:R-:W-:Y:S05]  /*0210*/  @!P0 BRA `(.L_x_4) ;  /* 0xfffffffc00dc8947 */ /* 0x000fea000383ffff */
.L_x_3:
[C---:B------:R-:W-:Y:S01]  /*0220*/  VIADD R4, R2.reuse, 0x10 ;  /* 0x0000001002047836 */ /* 0x040fe20000000000 */
[----:B------:R-:W-:Y:S01]  /*0230*/  UMOV UR5, 0x50 ;  /* 0x0000005000057882 */ /* 0x000fe20000000000 */
[----:B------:R-:W-:Y:S01]  /*0240*/  SHF.L.U32 R3, R3, R2, RZ ;  /* 0x0000000203037219 */ /* 0x000fe200000006ff */
[----:B------:R-:W-:Y:S01]  /*0250*/  ULEA UR5, UR6, UR5, 0x18 ;  /* 0x0000000506057291 */ /* 0x000fe2000f8ec0ff */
[----:B------:R-:W-:Y:S01]  /*0260*/  IMAD.SHL.U32 R2, R2, 0x20, RZ ;  /* 0x0000002002027824 */ /* 0x000fe200078e00ff */
[----:B------:R-:W-:-:S04]  /*0270*/  SHF.L.U32 R4, R5, R4, RZ ;  /* 0x0000000405047219 */ /* 0x000fc800000006ff */
[----:B------:R-:W-:-:S05]  /*0280*/  LOP3.LUT R3, R4, R3, RZ, 0xfc, !PT ;  /* 0x0000000304037212 */ /* 0x000fca00078efcff */
[----:B------:R2:W-:Y:S04]  /*0290*/  ATOMS.OR RZ, [UR5], R3 ;  /* 0x00000003ffff798c */ /* 0x0005e8000b000005 */
[----:B------:R2:W-:Y:S01]  /*02a0*/  STS [UR4], R2 ;  /* 0x00000002ff007988 */ /* 0x0005e20008000804 */
[----:B------:R-:W-:Y:S05]  /*02b0*/  BRA `(.L_x_2) ;  /* 0x0000000000107947 */ /* 0x000fea0003800000 */
.L_x_1:
[----:B------:R-:W-:Y:S01]  /*02c0*/  IMAD.MOV.U32 R3, RZ, RZ, -0x1 ;  /* 0xffffffffff037424 */ /* 0x000fe200078e00ff */
[----:B------:R-:W-:-:S04]  /*02d0*/  MOV R2, 0x300 ;  /* 0x0000030000027802 */ /* 0x000fc80000000f00 */
[----:B------:R2:W-:Y:S03]  /*02e0*/  STS [UR4], R3 ;  /* 0x00000003ff007988 */ /* 0x0005e60008000804 */
[----:B-12---:R-:W-:Y:S05]  /*02f0*/  CALL.REL.NOINC `($__internal_1_$__cuda_sm10x_tcgen05_guardrail_trap_phase_invalid_during_alloc) ;  /* 0x0000002400907944 */ /* 0x006fea0003c00000 */
.L_x_2:
[----:B------:R-:W-:Y:S05]  /*0300*/  WARPSYNC.ALL ;  /* 0x0000000000007948 */ /* 0x000fea0003800000 */
[----:B------:R-:W-:Y:S01]  /*0310*/  NOP ;  /* 0x0000000000007918 */ /* 0x000fe20000000000 */
.L_x_0:
[----:B------:R-:W3:Y:S08]  /*0320*/  S2UR UR4, SR_CgaCtaId ;  /* 0x00000000000479c3 */ /* 0x000ef00000008800 */
[----:B------:R-:W-:Y:S01]  /*0330*/  BAR.SYNC.DEFER_BLOCKING 0x0 ;  /* 0x0000000000007b1d */ /* 0x000fe20000010000 */
[----:B------:R-:W-:-:S05]  /*0340*/  LOP3.LUT R68, R0, 0xff, RZ, 0xc0, !PT ;  /* 0x000000ff00447812 */ /* 0x000fca00078ec0ff */
[----:B------:R-:W-:Y:S02]  /*0350*/  UMOV UR10, 0x400 ;  /* 0x00000400000a7882 */ /* 0x000fe40000000000 */
[----:B------:R-:W4:Y:S08]  /*0360*/  LDC R4, c[0x0][0x398] ;  /* 0x0000e600ff047b82 */ /* 0x000f300000000800 */
[----:B------:R-:W5:Y:S01]  /*0370*/  LDC R10, c[0x0][0x3a0] ;  /* 0x0000e800ff0a7b82 */ /* 0x000f620000000800 */
[----:B---3--:R-:W-:-:S07]  /*0380*/  ULEA UR10, UR4, UR10, 0x18 ;  /* 0x0000000a040a7291 */ /* 0x008fce000f8ec0ff */
[----:B------:R-:W3:Y:S02]  /*0390*/  S2UR UR11, SR_CTAID.Y ;  /* 0x00000000000b79c3 */ /* 0x000ee40000002600 */
[----:B--2---:R-:W2:Y:S06]  /*03a0*/  LDS R3, [UR10] ;  /* 0x0000000aff037984 */ /* 0x004eac0008000800 */
[----:B------:R-:W-:Y:S06]  /*03b0*/  BAR.SYNC.DEFER_BLOCKING 0x0 ;  /* 0x0000000000007b1d */ /* 0x000fec0000010000 */
[----:B------:R-:W-:Y:S05]  /*03c0*/  @P2 BRA `(.L_x_5) ;  /* 0x0000000000182947 */ /* 0x000fea0003800000 */
[----:B------:R-:W-:Y:S01]  /*03d0*/  ELECT P0, URZ, PT ;  /* 0x0000000000ff782f */ /* 0x000fe20003800000 */
[----:B------:R-:W-:Y:S01]  /*03e0*/  IMAD.MOV.U32 R2, RZ, RZ, 0x1 ;  /* 0x00000001ff027424 */ /* 0x000fe200078e00ff */
[----:B------:R-:W-:Y:S01]  /*03f0*/  UMOV UR5, 0x40 ;  /* 0x0000004000057882 */ /* 0x000fe20000000000 */
[----:B------:R-:W-:Y:S01]  /*0400*/  UVIRTCOUNT.DEALLOC.SMPOOL 0x80 ;  /* 0x000000800000784c */ /* 0x000fe20000000000 */
[----:B------:R-:W-:-:S09]  /*0410*/  ULEA UR5, UR4, UR5, 0x18 ;  /* 0x0000000504057291 */ /* 0x000fd2000f8ec0ff */
[----:B------:R5:W-:Y:S03]  /*0420*/  @P0 STS.U8 [UR5], R2 ;  /* 0x00000002ff000988 */ /* 0x000be60008000005 */
.L_x_5:
[----:B------:R-:W5:Y:S01]  /*0430*/  S2UR UR4, SR_CTAID.Z ;  /* 0x00000000000479c3 */ /* 0x000f620000002700 */
[----:B------:R-:W4:Y:S01]  /*0440*/  LDCU UR5, c[0x0][0x370] ;  /* 0x00006e00ff0577ac */ /* 0x000f220008000800 */
[----:B------:R-:W-:Y:S01]  /*0450*/  ISETP.GE.U32.AND P0, PT, R68, 0x20, PT ;  /* 0x000000204400780c */ /* 0x000fe20003f06070 */
[----:B----4-:R-:W-:Y:S01]  /*0460*/  VIADD R4, R4, 0xffffffff ;  /* 0xffffffff04047836 */ /* 0x010fe20000000000 */
[C---:B------:R-:W-:Y:S01]  /*0470*/  ISETP.NE.U32.AND P3, PT, R68.reuse, RZ, PT ;  /* 0x000000ff4400720c */ /* 0x040fe20003f65070 */
[----:B------:R-:W5:Y:S01]  /*0480*/  LDCU UR6, c[0x0][0x374] ;  /* 0x00006e80ff0677ac */ /* 0x000f620008000800 */
[----:B------:R-:W-:Y:S01]  /*0490*/  LEA R11, R68, UR10, 0x2 ;  /* 0x0000000a440b7c11 */ /* 0x000fe2000f8e10ff */
[----:B-----5:R-:W-:Y:S01]  /*04a0*/  VIADD R12, R10, 0xffffffff ;  /* 0xffffffff0a0c7836 */ /* 0x020fe20000000000 */
[----:B------:R-:W4:Y:S01]  /*04b0*/  S2UR UR27, SR_CTAID.X ;  /* 0x00000000001b79c3 */ /* 0x000f220000002500 */
[----:B------:R-:W5:Y:S01]  /*04c0*/  LDCU.64 UR12, c[0x0][0x3c0] ;  /* 0x00007800ff0c77ac */ /* 0x000f620008000a00 */
[----:B--2---:R-:W-:Y:S01]  /*04d0*/  R2UR UR32, R3 ;  /* 0x00000000032072ca */ /* 0x004fe200000e0000 */
[----:B------:R-:W-:Y:S04]  /*04e0*/  BSSY.RECONVERGENT B0, `(.L_x_6) ;  /* 0x0000011000007945 */ /* 0x000fe80003800200 */
[----:B------:R2:W-:Y:S01]  /*04f0*/  @!P0 STS [R11], RZ ;  /* 0x000000ff0b008388 */ /* 0x0005e20000000800 */
[----:B------:R-:W-:-:S03]  /*0500*/  NOP ;  /* 0x0000000000007918 */ /* 0x000fc60000000000 */
[----:B------:R2:W-:Y:S01]  /*0510*/  @!P3 STS [UR10+0x24], R4 ;  /* 0x00002404ff00b988 */ /* 0x0005e2000800080a */
[----:B---3--:R-:W-:-:S03]  /*0520*/  UIMAD UR4, UR4, UR6, UR11 ;  /* 0x00000006040472a4 */ /* 0x008fc6000f8e020b */
[----:B------:R2:W-:Y:S01]  /*0530*/  @!P3 STS [UR10+0x20], R12 ;  /* 0x0000200cff00b988 */ /* 0x0005e2000800080a */
[----:B----4-:R-:W-:-:S04]  /*0540*/  UIMAD UR4, UR4, UR5, UR27 ;  /* 0x00000005040472a4 */ /* 0x010fc8000f8e021b */
[----:B------:R-:W-:-:S04]  /*0550*/  UIMAD UR4, UR4, 0x180, URZ ;  /* 0x00000180040478a4 */ /* 0x000fc8000f8e02ff */
[----:B-----5:R-:W-:-:S04]  /*0560*/  UIADD3 UR8, UP0, UPT, UR4, UR12, URZ ;  /* 0x0000000c04087290 */ /* 0x020fc8000ff1e0ff */
[----:B------:R-:W-:Y:S01]  /*0570*/  ULEA.HI.X.SX32 UR9, UR4, UR13, 0x1, UP0 ;  /* 0x0000000d04097291 */ /* 0x000fe200080f0eff */
[----:B--2---:R-:W-:Y:S11]  /*0580*/  @P3 BRA `(.L_x_7) ;  /* 0x0000000000183947 */ /* 0x004ff60003800000 */
[----:B------:R-:W2:Y:S01]  /*0590*/  LDS R2, [UR10+0x8] ;  /* 0x0000080aff027984 */ /* 0x000ea20008000800 */
[----:B------:R-:W3:Y:S01]  /*05a0*/  LDC.64 R6, c[0x0][0x380] ;  /* 0x0000e000ff067b82 */ /* 0x000ee20000000a00 */
[----:B------:R-:W-:Y:S02]  /*05b0*/  IMAD.MOV.U32 R3, RZ, RZ, 0x70 ;  /* 0x00000070ff037424 */ /* 0x000fe400078e00ff */
[----:B---3--:R3:W-:Y:S03]  /*05c0*/  STS.64 [UR10], R6 ;  /* 0x00000006ff007988 */ /* 0x0087e60008000a0a */
[----:B--2---:R-:W-:-:S05]  /*05d0*/  LOP3.LUT R2, R2, 0x10, R3, 0xd8, !PT ;  /* 0x0000001002027812 */ /* 0x004fca00078ed803 */
[----:B------:R3:W-:Y:S02]  /*05e0*/  STS [UR10+0x8], R2 ;  /* 0x00000802ff007988 */ /* 0x0007e4000800080a */
.L_x_7:
[----:B------:R-:W-:Y:S05]  /*05f0*/  BSYNC.RECONVERGENT B0 ;  /* 0x0000000000007941 */ /* 0x000fea0003800200 */
.L_x_6:
[----:B------:R-:W-:Y:S04]  /*0600*/  BSSY.RECONVERGENT B0, `(.L_x_8) ;  /* 0x000000a000007945 */ /* 0x000fe80003800200 */
[----:B------:R-:W-:Y:S05]  /*0610*/  @P3 BRA `(.L_x_9) ;  /* 0x0000000000203947 */ /* 0x000fea0003800000 */
[----:B---3--:R-:W2:Y:S01]  /*0620*/  LDS R2, [UR10+0x34] ;  /* 0x0000340aff027984 */ /* 0x008ea20008000800 */
[----:B------:R-:W-:Y:S02]  /*0630*/  IMAD.MOV.U32 R3, RZ, RZ, 0x3f000000 ;  /* 0x3f000000ff037424 */ /* 0x000fe400078e00ff */
[----:B------:R-:W-:Y:S01]  /*0640*/  @!P3 IMAD.MOV.U32 R5, RZ, RZ, 0x3f ;  /* 0x0000003fff05b424 */ /* 0x000fe200078e00ff */
[----:B------:R-:W3:Y:S02]  /*0650*/  @!P3 LDS R6, [UR10+0x38] ;  /* 0x0000380aff06b984 */ /* 0x000ee40008000800 */
[----:B--2---:R-:W-:Y:S02]  /*0660*/  LOP3.LUT R2, R2, 0xff000000, R3, 0xb8, !PT ;  /* 0xff00000002027812 */ /* 0x004fe400078eb803 */
[----:B---3--:R-:W-:-:S03]  /*0670*/  @!P3 LOP3.LUT R3, R6, 0xff, R5, 0xb8, !PT ;  /* 0x000000ff0603b812 */ /* 0x008fc600078eb805 */
[----:B------:R2:W-:Y:S04]  /*0680*/  STS [UR10+0x34], R2 ;  /* 0x00003402ff007988 */ /* 0x0005e8000800080a */
[----:B------:R2:W-:Y:S02]  /*0690*/  @!P3 STS [UR10+0x38], R3 ;  /* 0x00003803ff00b988 */ /* 0x0005e4000800080a */
.L_x_9:
[----:B------:R-:W-:Y:S05]  /*06a0*/  BSYNC.RECONVERGENT B0 ;  /* 0x0000000000007941 */ /* 0x000fea0003800200 */
.L_x_8:
[----:B------:R-:W-:Y:S04]  /*06b0*/  BSSY.RECONVERGENT B0, `(.L_x_10) ;  /* 0x000000e000007945 */ /* 0x000fe80003800200 */
[----:B------:R-:W-:Y:S05]  /*06c0*/  @P3 BRA `(.L_x_11) ;  /* 0x0000000000303947 */ /* 0x000fea0003800000 */
[----:B--2---:R-:W2:Y:S01]  /*06d0*/  LDS R3, [UR10+0x34] ;  /* 0x0000340aff037984 */ /* 0x004ea20008000800 */
[----:B------:R-:W4:Y:S03]  /*06e0*/  LDC.64 R8, c[0x0][0x3a8] ;  /* 0x0000ea00ff087b82 */ /* 0x000f260000000a00 */
[----:B---3--:R-:W3:Y:S01]  /*06f0*/  LDS R2, [UR10+0x1c] ;  /* 0x00001c0aff027984 */ /* 0x008ee20008000800 */
[C---:B----4-:R-:W-:Y:S01]  /*0700*/  SHF.L.U64.HI R6, R8.reuse, 0x1, R9 ;  /* 0x0000000108067819 */ /* 0x050fe20000010209 */
[----:B------:R-:W-:-:S03]  /*0710*/  IMAD.SHL.U32 R5, R8, 0x2, RZ ;  /* 0x0000000208057824 */ /* 0x000fc600078e00ff */
[--C-:B------:R-:W-:Y:S02]  /*0720*/  SHF.R.U32.HI R7, RZ, 0x4, R6.reuse ;  /* 0x00000004ff077819 */ /* 0x100fe40000011606 */
[----:B------:R-:W-:-:S05]  /*0730*/  SHF.R.U64 R5, R5, 0x4, R6 ;  /* 0x0000000405057819 */ /* 0x000fca0000001206 */
[----:B------:R4:W-:Y:S01]  /*0740*/  STS [UR10+0xc], R5 ;  /* 0x00000c05ff007988 */ /* 0x0009e2000800080a */
[----:B--2---:R-:W-:Y:S02]  /*0750*/  LOP3.LUT R3, R3, 0x7, RZ, 0xb8, !PT ;  /* 0x0000000703037812 */ /* 0x004fe400078eb8ff */
[----:B---3--:R-:W-:-:S03]  /*0760*/  LOP3.LUT R2, R2, 0xf, R7, 0xb8, !PT ;  /* 0x0000000f02027812 */ /* 0x008fc600078eb807 */
[----:B------:R4:W-:Y:S04]  /*0770*/  STS [UR10+0x34], R3 ;  /* 0x00003403ff007988 */ /* 0x0009e8000800080a */
[----:B------:R4:W-:Y:S02]  /*0780*/  STS [UR10+0x1c], R2 ;  /* 0x00001c02ff007988 */ /* 0x0009e4000800080a */
.L_x_11:
[----:B------:R-:W-:Y:S05]  /*0790*/  BSYNC.RECONVERGENT B0 ;  /* 0x0000000000007941 */ /* 0x000fea0003800200 */
.L_x_10:
[----:B------:R-:W-:Y:S04]  /*07a0*/  BSSY.RECONVERGENT B1, `(.L_x_12) ;  /* 0x000001a000017945 */ /* 0x000fe80003800200 */
[----:B------:R-:W-:Y:S04]  /*07b0*/  BSSY.RELIABLE B0, `(.L_x_13) ;  /* 0x0000015000007945 */ /* 0x000fe80003800100 */
[----:B------:R-:W-:Y:S05]  /*07c0*/  @P3 BRA `(.L_x_14) ;  /* 0x0000000000203947 */ /* 0x000fea0003800000 */
[----:B--234-:R-:W2:Y:S02]  /*07d0*/  LDS R2, [UR10+0x34] ;  /* 0x0000340aff027984 */ /* 0x01cea40008000800 */
[----:B--2---:R-:W-:-:S05]  /*07e0*/  LOP3.LUT R2, R2, 0x38, RZ, 0xb8, !PT ;  /* 0x0000003802027812 */ /* 0x004fca00078eb8ff */
[----:B------:R2:W-:Y:S01]  /*07f0*/  STS [UR10+0x34], R2 ;  /* 0x00003402ff007988 */ /* 0x0005e2000800080a */
[----:B------:R-:W-:Y:S05]  /*0800*/  @P3 BRA `(.L_x_15) ;  /* 0x0000000000203947 */ /* 0x000fea0003800000 */
[----:B--2---:R-:W2:Y:S01]  /*0810*/  LDS R2, [UR10+0x8] ;  /* 0x0000080aff027984 */ /* 0x004ea20008000800 */
[----:B------:R-:W-:-:S05]  /*0820*/  IMAD.MOV.U32 R3, RZ, RZ, 0x780 ;  /* 0x00000780ff037424 */ /* 0x000fca00078e00ff */
[----:B--2---:R-:W-:-:S05]  /*0830*/  LOP3.LUT R2, R2, 0x300, R3, 0xd8, !PT ;  /* 0x0000030002027812 */ /* 0x004fca00078ed803 */
[----:B------:R5:W-:Y:S02]  /*0840*/  STS [UR10+0x8], R2 ;  /* 0x00000802ff007988 */ /* 0x000be4000800080a */
.L_x_14:
[----:B------:R-:W-:Y:S05]  /*0850*/  @P3 BRA `(.L_x_16) ;  /* 0x0000000000283947 */ /* 0x000fea0003800000 */
[----:B--2345:R-:W2:Y:S02]  /*0860*/  LDS R2, [UR10+0x8] ;  /* 0x0000080aff027984 */ /* 0x03cea40008000800 */
[----:B--2---:R-:W-:-:S05]  /*0870*/  LOP3.LUT R2, R2, 0x1800, RZ, 0xb8, !PT ;  /* 0x0000180002027812 */ /* 0x004fca00078eb8ff */
[----:B------:R3:W-:Y:S02]  /*0880*/  STS [UR10+0x8], R2 ;  /* 0x00000802ff007988 */ /* 0x0007e4000800080a */
.L_x_15:
[----:B------:R-:W-:Y:S05]  /*0890*/  @P3 BREAK.RELIABLE B0 ;  /* 0x0000000000003942 */ /* 0x000fea0003800100 */
[----:B------:R-:W-:Y:S05]  /*08a0*/  @P3 BRA `(.L_x_17) ;  /* 0x0000000000243947 */ /* 0x000fea0003800000 */
[----:B------:R-:W4:Y:S01]  /*08b0*/  LDS R3, [UR10+0x8] ;  /* 0x0000080aff037984 */ /* 0x000f220008000800 */
[----:B--23--:R-:W-:-:S05]  /*08c0*/  IMAD.MOV.U32 R2, RZ, RZ, 0x6000 ;  /* 0x00006000ff027424 */ /* 0x00cfca00078e00ff */
[----:B----4-:R-:W-:-:S04]  /*08d0*/  LOP3.LUT R2, R3, 0x6000, R2, 0xd8, !PT ;  /* 0x0000600003027812 */ /* 0x010fc800078ed802 */
[----:B------:R-:W-:-:S05]  /*08e0*/  LOP3.LUT R2, R2, 0x400000, RZ, 0xb8, !PT ;  /* 0x0040000002027812 */ /* 0x000fca00078eb8ff */
[----:B------:R2:W-:Y:S02]  /*08f0*/  STS [UR10+0x8], R2 ;  /* 0x00000802ff007988 */ /* 0x0005e4000800080a */
.L_x_16:
[----:B------:R-:W-:Y:S05]  /*0900*/  BSYNC.RELIABLE B0 ;  /* 0x0000000000007941 */ /* 0x000fea0003800100 */
.L_x_13:
[----:B--2345:R-:W2:Y:S02]  /*0910*/  @!P3 LDS R2, [UR10+0x8] ;  /* 0x0000080aff02b984 */ /* 0x03cea40008000800 */
[----:B--2---:R-:W-:-:S05]  /*0920*/  @!P3 LOP3.LUT R2, R2, 0x8000, RZ, 0xb8, !PT ;  /* 0x000080000202b812 */ /* 0x004fca00078eb8ff */
[----:B------:R4:W-:Y:S02]  /*0930*/  @!P3 STS [UR10+0x8], R2 ;  /* 0x00000802ff00b988 */ /* 0x0009e4000800080a */
.L_x_17:
[----:B------:R-:W-:Y:S05]  /*0940*/  BSYNC.RECONVERGENT B1 ;  /* 0x0000000000017941 */ /* 0x000fea0003800200 */
.L_x_12:
[----:B------:R-:W-:Y:S05]  /*0950*/  WARPSYNC.ALL ;  /* 0x0000000000007948 */ /* 0x000fea0003800000 */
[----:B------:R-:W-:Y:S01]  /*0960*/  NOP ;  /* 0x0000000000007918 */ /* 0x000fe20000000000 */
[----:B------:R-:W5:Y:S02]  /*0970*/  LDC R5, c[0x0][0x39c] ;  /* 0x0000e700ff057b82 */ /* 0x000f640000000800 */
[----:B-----5:R-:W-:Y:S01]  /*0980*/  VIADD R5, R5, 0xffffffff ;  /* 0xffffffff05057836 */ /* 0x020fe20000000000 */
[----:B------:R-:W-:Y:S06]  /*0990*/  @P0 BRA `(.L_x_18) ;  /* 0x0000000000300947 */ /* 0x000fec0003800000 */
[----:B--234-:R-:W2:Y:S01]  /*09a0*/  S2R R2, SR_LANEID ;  /* 0x0000000000027919 */ /* 0x01cea20000000000 */
[----:B------:R-:W-:Y:S05]  /*09b0*/  WARPSYNC.ALL ;  /* 0x0000000000007948 */ /* 0x000fea0003800000 */
[----:B------:R-:W-:Y:S01]  /*09c0*/  NOP ;  /* 0x0000000000007918 */ /* 0x000fe20000000000 */
[----:B--2---:R-:W-:-:S05]  /*09d0*/  IMAD.SHL.U32 R6, R2, 0x4, RZ ;  /* 0x0000000402067824 */ /* 0x004fca00078e00ff */
[----:B------:R-:W2:Y:S01]  /*09e0*/  LDS R7, [R6+UR10] ;  /* 0x0000000a06077984 */ /* 0x000ea20008000800 */
[----:B------:R-:W-:-:S05]  /*09f0*/  IADD3 R2, P1, PT, R6, UR8, RZ ;  /* 0x0000000806027c10 */ /* 0x000fca000ff3e0ff */
[----:B------:R-:W-:-:S05]  /*0a00*/  IMAD.X R3, RZ, RZ, UR9, P1 ;  /* 0x00000009ff037e24 */ /* 0x000fca00088e06ff */
[----:B--2---:R5:W2:Y:S01]  /*0a10*/  ATOMG.E.EXCH.STRONG.GPU PT, RZ, [R2], R7 ;  /* 0x0000000702ff73a8 */ /* 0x004aa200041ee100 */
[----:B------:R-:W-:-:S04]  /*0a20*/  DEPBAR {5,4,3,2,1,0} ;  /* 0x0000003f0000791a */ /* 0x000fc80000000000 */
[----:B------:R-:W3:Y:S02]  /*0a30*/  CCTL.E.C.LDCU.IV.DEEP [UR8] ;  /* 0x0000000008007540 */ /* 0x000ee40009c08000 */
[----:B---3--:R5:W-:Y:S01]  /*0a40*/  UTMACCTL.IV [UR8] ;  /* 0x00000000080079b9 */ /* 0x008be20008000000 */
[----:B------:R-:W-:Y:S01]  /*0a50*/  NOP ;  /* 0x0000000000007918 */ /* 0x000fe20000000000 */
.L_x_18:
[----:B------:R-:W-:Y:S05]  /*0a60*/  @P0 BRA `(.L_x_19) ;  /* 0x00000000000c0947 */ /* 0x000fea0003800000 */
[----:B------:R0:W-:Y:S01]  /*0a70*/  UTMACMDFLUSH ;  /* 0x00000000000079b7 */ /* 0x0001e20000000000 */
[----:B------:R-:W-:Y:S05]  /*0a80*/  @P0 BRA `(.L_x_19) ;  /* 0x0000000000040947 */ /* 0x000fea0003800000 */
[----:B------:R-:W-:-:S04]  /*0a90*/  DEPBAR.LE SB0, 0x0 ;  /* 0x000080000000791a */ /* 0x000fc80000000000 */
.L_x_19:
[----:B------:R-:W-:Y:S05]  /*0aa0*/  WARPSYNC.ALL ;  /* 0x0000000000007948 */ /* 0x000fea0003800000 */
[----:B------:R-:W-:Y:S01]  /*0ab0*/  NOP ;  /* 0x0000000000007918 */ /* 0x000fe20000000000 */
[----:B--2---:R-:W-:Y:S06]  /*0ac0*/  BAR.SYNC.DEFER_BLOCKING 0x0 ;  /* 0x0000000000007b1d */ /* 0x004fec0000010000 */
[----:B------:R-:W-:Y:S02]  /*0ad0*/  BSSY.RECONVERGENT B1, `(.L_x_20) ;  /* 0x000000b000017945 */ /* 0x000fe40003800200 */
[----:B------:R-:W-:Y:S06]  /*0ae0*/  BAR.SYNC.DEFER_BLOCKING 0x0 ;  /* 0x0000000000007b1d */ /* 0x000fec0000010000 */
[----:B------:R2:W-:Y:S01]  /*0af0*/  @!P0 STS [R11], RZ ;  /* 0x000000ff0b008388 */ /* 0x0005e20000000800 */
[----:B------:R-:W-:Y:S01]  /*0b00*/  NOP ;  /* 0x0000000000007918 */ /* 0x000fe20000000000 */
[----:B------:R-:W-:Y:S05]  /*0b10*/  @P3 BRA `(.L_x_21) ;  /* 0x0000000000183947 */ /* 0x000fea0003800000 */
[----:B---345:R-:W3:Y:S01]  /*0b20*/  LDS R2, [UR10+0x8] ;  /* 0x0000080aff027984 */ /* 0x038ee20008000800 */
[----:B------:R-:W4:Y:S01]  /*0b30*/  LDC.64 R6, c[0x0][0x388] ;  /* 0x0000e200ff067b82 */ /* 0x000f220000000a00 */
[----:B------:R-:W-:Y:S02]  /*0b40*/  IMAD.MOV.U32 R3, RZ, RZ, 0x70 ;  /* 0x00000070ff037424 */ /* 0x000fe400078e00ff */
[----:B----4-:R4:W-:Y:S03]  /*0b50*/  STS.64 [UR10], R6 ;  /* 0x00000006ff007988 */ /* 0x0109e60008000a0a */
[----:B---3--:R-:W-:-:S05]  /*0b60*/  LOP3.LUT R2, R2, 0x10, R3, 0xd8, !PT ;  /* 0x0000001002027812 */ /* 0x008fca00078ed803 */
[----:B------:R4:W-:Y:S02]  /*0b70*/  STS [UR10+0x8], R2 ;  /* 0x00000802ff007988 */ /* 0x0009e4000800080a */
.L_x_21:
[----:B-----5:R-:W-:Y:S05]  /*0b80*/  BSYNC.RECONVERGENT B1 ;  /* 0x0000000000017941 */ /* 0x020fea0003800200 */
.L_x_20:
[----:B------:R-:W-:Y:S04]  /*0b90*/  BSSY.RECONVERGENT B1, `(.L_x_22) ;  /* 0x000000a000017945 */ /* 0x000fe80003800200 */
[----:B------:R-:W-:Y:S05]  /*0ba0*/  @P3 BRA `(.L_x_23) ;  /* 0x0000000000203947 */ /* 0x000fea0003800000 */
[----:B---34-:R-:W3:Y:S01]  /*0bb0*/  LDS R2, [UR10+0x34] ;  /* 0x0000340aff027984 */ /* 0x018ee20008000800 */
[----:B------:R-:W-:Y:S02]  /*0bc0*/  IMAD.MOV.U32 R7, RZ, RZ, 0x3f000000 ;  /* 0x3f000000ff077424 */ /* 0x000fe400078e00ff */
[----:B------:R-:W-:Y:S01]  /*0bd0*/  @!P3 IMAD.MOV.U32 R6, RZ, RZ, 0x3f ;  /* 0x0000003fff06b424 */ /* 0x000fe200078e00ff */
[----:B------:R-:W4:Y:S02]  /*0be0*/  @!P3 LDS R3, [UR10+0x38] ;  /* 0x0000380aff03b984 */ /* 0x000f240008000800 */
[----:B---3--:R-:W-:Y:S02]  /*0bf0*/  LOP3.LUT R2, R2, 0xff000000, R7, 0xb8, !PT ;  /* 0xff00000002027812 */ /* 0x008fe400078eb807 */
[----:B----4-:R-:W-:-:S03]  /*0c00*/  @!P3 LOP3.LUT R3, R3, 0xff, R6, 0xb8, !PT ;  /* 0x000000ff0303b812 */ /* 0x010fc600078eb806 */
[----:B------:R5:W-:Y:S04]  /*0c10*/  STS [UR10+0x34], R2 ;  /* 0x00003402ff007988 */ /* 0x000be8000800080a */
[----:B------:R5:W-:Y:S02]  /*0c20*/  @!P3 STS [UR10+0x38], R3 ;  /* 0x00003803ff00b988 */ /* 0x000be4000800080a */
.L_x_23:
[----:B------:R-:W-:Y:S05]  /*0c30*/  BSYNC.RECONVERGENT B1 ;  /* 0x0000000000017941 */ /* 0x000fea0003800200 */
.L_x_22:
[----:B------:R-:W-:Y:S04]  /*0c40*/  BSSY.RECONVERGENT B1, `(.L_x_24) ;  /* 0x0000004000017945 */ /* 0x000fe80003800200 */
[----:B------:R-:W-:Y:S05]  /*0c50*/  @P3 BRA `(.L_x_25) ;  /* 0x0000000000083947 */ /* 0x000fea0003800000 */
[----:B------:R2:W-:Y:S04]  /*0c60*/  STS [UR10+0x24], R12 ;  /* 0x0000240cff007988 */ /* 0x0005e8000800080a */
[----:B------:R2:W-:Y:S02]  /*0c70*/  STS [UR10+0x20], R5 ;  /* 0x00002005ff007988 */ /* 0x0005e4000800080a */
.L_x_25:
[----:B------:R-:W-:Y:S05]  /*0c80*/  BSYNC.RECONVERGENT B1 ;  /* 0x0000000000017941 */ /* 0x000fea0003800200 */
.L_x_24:
[----:B------:R-:W-:Y:S04]  /*0c90*/  BSSY.RECONVERGENT B1, `(.L_x_26) ;  /* 0x000000e000017945 */ /* 0x000fe80003800200 */
[----:B------:R-:W-:Y:S05]  /*0ca0*/  @P3 BRA `(.L_x_27) ;  /* 0x0000000000303947 */ /* 0x000fea0003800000 */
[----:B-----5:R-:W5:Y:S01]  /*0cb0*/  LDS R3, [UR10+0x34] ;  /* 0x0000340aff037984 */ /* 0x020f620008000800 */
[----:B----4-:R-:W4:Y:S03]  /*0cc0*/  LDC.64 R6, c[0x0][0x3b0] ;  /* 0x0000ec00ff067b82 */ /* 0x010f260000000a00 */
[----:B---3--:R-:W3:Y:S01]  /*0cd0*/  LDS R2, [UR10+0x1c] ;  /* 0x00001c0aff027984 */ /* 0x008ee20008000800 */
[C---:B----4-:R-:W-:Y:S01]  /*0ce0*/  SHF.L.U64.HI R7, R6.reuse, 0x1, R7 ;  /* 0x0000000106077819 */ /* 0x050fe20000010207 */
[----:B------:R-:W-:-:S03]  /*0cf0*/  IMAD.SHL.U32 R6, R6, 0x2, RZ ;  /* 0x0000000206067824 */ /* 0x000fc600078e00ff */
[--C-:B------:R-:W-:Y:S02]  /*0d00*/  SHF.R.U32.HI R9, RZ, 0x4, R7.reuse ;  /* 0x00000004ff097819 */ /* 0x100fe40000011607 */
[----:B------:R-:W-:-:S05]  /*0d10*/  SHF.R.U64 R6, R6, 0x4, R7 ;  /* 0x0000000406067819 */ /* 0x000fca0000001207 */
[----:B------:R4:W-:Y:S01]  /*0d20*/  STS [UR10+0xc], R6 ;  /* 0x00000c06ff007988 */ /* 0x0009e2000800080a */
[----:B-----5:R-:W-:Y:S02]  /*0d30*/  LOP3.LUT R3, R3, 0x7, RZ, 0xb8, !PT ;  /* 0x0000000703037812 */ /* 0x020fe400078eb8ff */
[----:B---3--:R-:W-:-:S03]  /*0d40*/  LOP3.LUT R2, R2, 0xf, R9, 0xb8, !PT ;  /* 0x0000000f02027812 */ /* 0x008fc600078eb809 */
[----:B------:R4:W-:Y:S04]  /*0d50*/  STS [UR10+0x34], R3 ;  /* 0x00003403ff007988 */ /* 0x0009e8000800080a */
[----:B------:R4:W-:Y:S02]  /*0d60*/  STS [UR10+0x1c], R2 ;  /* 0x00001c02ff007988 */ /* 0x0009e4000800080a */
.L_x_27:
[----:B------:R-:W-:Y:S05]  /*0d70*/  BSYNC.RECONVERGENT B1 ;  /* 0x0000000000017941 */ /* 0x000fea0003800200 */
.L_x_26:
[----:B------:R-:W-:Y:S04]  /*0d80*/  BSSY.RECONVERGENT B2, `(.L_x_28) ;  /* 0x000001a000027945 */ /* 0x000fe80003800200 */
[----:B------:R-:W-:Y:S04]  /*0d90*/  BSSY.RELIABLE B1, `(.L_x_29) ;  /* 0x0000015000017945 */ /* 0x000fe80003800100 */
[----:B------:R-:W-:Y:S05]  /*0da0*/  @P3 BRA `(.L_x_30) ;  /* 0x0000000000203947 */ /* 0x000fea0003800000 */
[----:B---345:R-:W3:Y:S02]  /*0db0*/  LDS R2, [UR10+0x34] ;  /* 0x0000340aff027984 */ /* 0x038ee40008000800 */
[----:B---3--:R-:W-:-:S05]  /*0dc0*/  LOP3.LUT R2, R2, 0x38, RZ, 0xb8, !PT ;  /* 0x0000003802027812 */ /* 0x008fca00078eb8ff */
[----:B------:R3:W-:Y:S01]  /*0dd0*/  STS [UR10+0x34], R2 ;  /* 0x00003402ff007988 */ /* 0x0007e2000800080a */
[----:B------:R-:W-:Y:S05]  /*0de0*/  @P3 BRA `(.L_x_31) ;  /* 0x0000000000203947 */ /* 0x000fea0003800000 */
[----:B---3--:R-:W3:Y:S01]  /*0df0*/  LDS R2, [UR10+0x8] ;  /* 0x0000080aff027984 */ /* 0x008ee20008000800 */
[----:B------:R-:W-:-:S05]  /*0e00*/  IMAD.MOV.U32 R3, RZ, RZ, 0x780 ;  /* 0x00000780ff037424 */ /* 0x000fca00078e00ff */
[----:B---3--:R-:W-:-:S05]  /*0e10*/  LOP3.LUT R2, R2, 0x300, R3, 0xd8, !PT ;  /* 0x0000030002027812 */ /* 0x008fca00078ed803 */
[----:B------:R3:W-:Y:S02]  /*0e20*/  STS [UR10+0x8], R2 ;  /* 0x00000802ff007988 */ /* 0x0007e4000800080a */
.L_x_30:
[----:B------:R-:W-:Y:S05]  /*0e30*/  @P3 BRA `(.L_x_32) ;  /* 0x0000000000283947 */ /* 0x000fea0003800000 */
[----:B---345:R-:W3:Y:S02]  /*0e40*/  LDS R2, [UR10+0x8] ;  /* 0x0000080aff027984 */ /* 0x038ee40008000800 */
[----:B---3--:R-:W-:-:S05]  /*0e50*/  LOP3.LUT R2, R2, 0x1800, RZ, 0xb8, !PT ;  /* 0x0000180002027812 */ /* 0x008fca00078eb8ff */
[----:B------:R4:W-:Y:S02]  /*0e60*/  STS [UR10+0x8], R2 ;  /* 0x00000802ff007988 */ /* 0x0009e4000800080a */
.L_x_31:
[----:B------:R-:W-:Y:S05]  /*0e70*/  @P3 BREAK.RELIABLE B1 ;  /* 0x0000000000013942 */ /* 0x000fea0003800100 */
[----:B------:R-:W-:Y:S05]  /*0e80*/  @P3 BRA `(.L_x_33) ;  /* 0x0000000000243947 */ /* 0x000fea0003800000 */
[----:B---34-:R-:W3:Y:S01]  /*0e90*/  LDS R2, [UR10+0x8] ;  /* 0x0000080aff027984 */ /* 0x018ee20008000800 */
[----:B------:R-:W-:-:S05]  /*0ea0*/  IMAD.MOV.U32 R3, RZ, RZ, 0x6000 ;  /* 0x00006000ff037424 */ /* 0x000fca00078e00ff */
[----:B---3--:R-:W-:-:S04]  /*0eb0*/  LOP3.LUT R2, R2, 0x6000, R3, 0xd8, !PT ;  /* 0x0000600002027812 */ /* 0x008fc800078ed803 */
[----:B------:R-:W-:-:S05]  /*0ec0*/  LOP3.LUT R2, R2, 0x400000, RZ, 0xb8, !PT ;  /* 0x0040000002027812 */ /* 0x000fca00078eb8ff */
[----:B------:R3:W-:Y:S02]  /*0ed0*/  STS [UR10+0x8], R2 ;  /* 0x00000802ff007988 */ /* 0x0007e4000800080a */
.L_x_32:
[----:B------:R-:W-:Y:S05]  /*0ee0*/  BSYNC.RELIABLE B1 ;  /* 0x0000000000017941 */ /* 0x000fea0003800100 */
.L_x_29:
[----:B---345:R-:W3:Y:S02]  /*0ef0*/  @!P3 LDS R2, [UR10+0x8] ;  /* 0x0000080aff02b984 */ /* 0x038ee40008000800 */
[----:B---3--:R-:W-:-:S05]  /*0f00*/  @!P3 LOP3.LUT R2, R2, 0x8000, RZ, 0xb8, !PT ;  /* 0x000080000202b812 */ /* 0x008fca00078eb8ff */
[----:B------:R5:W-:Y:S02]  /*0f10*/  @!P3 STS [UR10+0x8], R2 ;  /* 0x00000802ff00b988 */ /* 0x000be4000800080a */
.L_x_33:
[----:B------:R-:W-:Y:S05]  /*0f20*/  BSYNC.RECONVERGENT B2 ;  /* 0x0000000000027941 */ /* 0x000fea0003800200 */
.L_x_28:
[----:B------:R-:W-:Y:S05]  /*0f30*/  WARPSYNC.ALL ;  /* 0x0000000000007948 */ /* 0x000fea0003800000 */
[----:B------:R-:W-:Y:S01]  /*0f40*/  NOP ;  /* 0x0000000000007918 */ /* 0x000fe20000000000 */
[----:B------:R-:W-:-:S04]  /*0f50*/  UIADD3 UR5, UPT, UPT, UR4, 0x80, URZ ;  /* 0x0000008004057890 */ /* 0x000fc8000fffe0ff */
[----:B------:R-:W-:-:S04]  /*0f60*/  UIADD3 UR6, UP0, UPT, UR5, UR12, URZ ;  /* 0x0000000c05067290 */ /* 0x000fc8000ff1e0ff */
[----:B------:R-:W-:Y:S01]  /*0f70*/  ULEA.HI.X.SX32 UR7, UR5, UR13, 0x1, UP0 ;  /* 0x0000000d05077291 */ /* 0x000fe200080f0eff */
[----:B------:R-:W-:Y:S11]  /*0f80*/  @P0 BRA `(.L_x_34) ;  /* 0x0000000000300947 */ /* 0x000ff60003800000 */
[----:B---345:R-:W3:Y:S01]  /*0f90*/  S2R R2, SR_LANEID ;  /* 0x0000000000027919 */ /* 0x038ee20000000000 */
[----:B------:R-:W-:Y:S05]  /*0fa0*/  WARPSYNC.ALL ;  /* 0x0000000000007948 */ /* 0x000fea0003800000 */
[----:B------:R-:W-:Y:S01]  /*0fb0*/  NOP ;  /* 0x0000000000007918 */ /* 0x000fe20000000000 */
[----:B---3--:R-:W-:-:S05]  /*0fc0*/  IMAD.SHL.U32 R6, R2, 0x4, RZ ;  /* 0x0000000402067824 */ /* 0x008fca00078e00ff */
[----:B------:R-:W3:Y:S01]  /*0fd0*/  LDS R7, [R6+UR10] ;  /* 0x0000000a06077984 */ /* 0x000ee20008000800 */
[----:B------:R-:W-:-:S05]  /*0fe0*/  IADD3 R2, P1, PT, R6, UR6, RZ ;  /* 0x0000000606027c10 */ /* 0x000fca000ff3e0ff */
[----:B------:R-:W-:-:S05]  /*0ff0*/  IMAD.X R3, RZ, RZ, UR7, P1 ;  /* 0x00000007ff037e24 */ /* 0x000fca00088e06ff */
[----:B---3--:R3:W4:Y:S01]  /*1000*/  ATOMG.E.EXCH.STRONG.GPU PT, RZ, [R2], R7 ;  /* 0x0000000702ff73a8 */ /* 0x00872200041ee100 */
[----:B------:R-:W-:-:S04]  /*1010*/  DEPBAR {5,4,3,2,1,0} ;  /* 0x0000003f0000791a */ /* 0x000fc80000000000 */
[----:B------:R-:W5:Y:S02]  /*1020*/  CCTL.E.C.LDCU.IV.DEEP [UR6] ;  /* 0x0000000006007540 */ /* 0x000f640009c08000 */
[----:B-----5:R3:W-:Y:S01]  /*1030*/  UTMACCTL.IV [UR6] ;  /* 0x00000000060079b9 */ /* 0x0207e20008000000 */
[----:B------:R-:W-:Y:S01]  /*1040*/  NOP ;  /* 0x0000000000007918 */ /* 0x000fe20000000000 */
.L_x_34:
[----:B------:R-:W-:Y:S05]  /*1050*/  @P0 BRA `(.L_x_35) ;  /* 0x00000000000c0947 */ /* 0x000fea0003800000 */
[----:B------:R0:W-:Y:S01]  /*1060*/  UTMACMDFLUSH ;  /* 0x00000000000079b7 */ /* 0x0001e20000000000 */
[----:B------:R-:W-:Y:S05]  /*1070*/  @P0 BRA `(.L_x_35) ;  /* 0x0000000000040947 */ /* 0x000fea0003800000 */
[----:B------:R-:W-:-:S04]  /*1080*/  DEPBAR.LE SB0, 0x0 ;  /* 0x000080000000791a */ /* 0x000fc80000000000 */
.L_x_35:
[----:B------:R-:W-:Y:S05]  /*1090*/  WARPSYNC.ALL ;  /* 0x0000000000007948 */ /* 0x000fea0003800000 */
[----:B------:R-:W-:Y:S01]  /*10a0*/  NOP ;  /* 0x0000000000007918 */ /* 0x000fe20000000000 */
[----:B----4-:R-:W-:Y:S06]  /*10b0*/  BAR.SYNC.DEFER_BLOCKING 0x0 ;  /* 0x0000000000007b1d */ /* 0x010fec0000010000 */
[----:B------:R-:W-:Y:S02]  /*10c0*/  BSSY.RECONVERGENT B2, `(.L_x_36) ;  /* 0x000000b000027945 */ /* 0x000fe40003800200 */
[----:B------:R-:W-:Y:S06]  /*10d0*/  BAR.SYNC.DEFER_BLOCKING 0x0 ;  /* 0x0000000000007b1d */ /* 0x000fec0000010000 */
[----:B------:R4:W-:Y:S01]  /*10e0*/  @!P0 STS [R11], RZ ;  /* 0x000000ff0b008388 */ /* 0x0009e20000000800 */
[----:B------:R-:W-:Y:S01]  /*10f0*/  NOP ;  /* 0x0000000000007918 */ /* 0x000fe20000000000 */
[----:B------:R-:W-:Y:S05]  /*1100*/  @P3 BRA `(.L_x_37) ;  /* 0x0000000000183947 */ /* 0x000fea0003800000 */
[----:B---3-5:R-:W3:Y:S01]  /*1110*/  LDS R2, [UR10+0x8] ;  /* 0x0000080aff027984 */ /* 0x028ee20008000800 */
[----:B------:R-:W5:Y:S01]  /*1120*/  LDC.64 R6, c[0x0][0x390] ;  /* 0x0000e400ff067b82 */ /* 0x000f620000000a00 */
[----:B------:R-:W-:Y:S02]  /*1130*/  IMAD.MOV.U32 R3, RZ, RZ, 0x70 ;  /* 0x00000070ff037424 */ /* 0x000fe400078e00ff */
[----:B-----5:R5:W-:Y:S03]  /*1140*/  STS.64 [UR10], R6 ;  /* 0x00000006ff007988 */ /* 0x020be60008000a0a */
[----:B---3--:R-:W-:-:S05]  /*1150*/  LOP3.LUT R2, R2, 0x10, R3, 0xd8, !PT ;  /* 0x0000001002027812 */ /* 0x008fca00078ed803 */
[----:B------:R5:W-:Y:S02]  /*1160*/  STS [UR10+0x8], R2 ;  /* 0x00000802ff007988 */ /* 0x000be4000800080a */
.L_x_37:
[----:B---3--:R-:W-:Y:S05]  /*1170*/  BSYNC.RECONVERGENT B2 ;  /* 0x0000000000027941 */ /* 0x008fea0003800200 */
.L_x_36:
[----:B------:R-:W-:Y:S04]  /*1180*/  BSSY.RECONVERGENT B3, `(.L_x_38) ;  /* 0x0000011000037945 */ /* 0x000fe80003800200 */
[----:B------:R-:W-:Y:S04]  /*1190*/  BSSY.RELIABLE B2, `(.L_x_39) ;  /* 0x000000e000027945 */ /* 0x000fe80003800100 */
[----:B------:R-:W-:Y:S05]  /*11a0*/  @P3 BRA `(.L_x_40) ;  /* 0x0000000000243947 */ /* 0x000fea0003800000 */
[----:B-----5:R-:W3:Y:S01]  /*11b0*/  LDS R2, [UR10+0x34] ;  /* 0x0000340aff027984 */ /* 0x020ee20008000800 */
[----:B------:R-:W-:-:S05]  /*11c0*/  IMAD.MOV.U32 R3, RZ, RZ, 0x3f000000 ;  /* 0x3f000000ff037424 */ /* 0x000fca00078e00ff */
[----:B---3--:R-:W-:-:S05]  /*11d0*/  LOP3.LUT R2, R2, 0xff000000, R3, 0xb8, !PT ;  /* 0xff00000002027812 */ /* 0x008fca00078eb803 */
[----:B------:R3:W-:Y:S01]  /*11e0*/  STS [UR10+0x34], R2 ;  /* 0x00003402ff007988 */ /* 0x0007e2000800080a */
[----:B------:R-:W-:Y:S05]  /*11f0*/  @P3 BRA `(.L_x_41) ;  /* 0x00000000001c3947 */ /* 0x000fea0003800000 */
[----:B---3--:R-:W3:Y:S01]  /*1200*/  LDS R2, [UR10+0x38] ;  /* 0x0000380aff027984 */ /* 0x008ee20008000800 */
[----:B------:R-:W-:-:S05]  /*1210*/  IMAD.MOV.U32 R3, RZ, RZ, 0x3f ;  /* 0x0000003fff037424 */ /* 0x000fca00078e00ff */
[----:B---3--:R-:W-:-:S05]  /*1220*/  LOP3.LUT R2, R2, 0xff, R3, 0xb8, !PT ;  /* 0x000000ff02027812 */ /* 0x008fca00078eb803 */
[----:B------:R3:W-:Y:S02]  /*1230*/  STS [UR10+0x38], R2 ;  /* 0x00003802ff007988 */ /* 0x0007e4000800080a */
.L_x_40:
[----:B------:R-:W-:Y:S05]  /*1240*/  @P3 BREAK.RELIABLE B2 ;  /* 0x0000000000023942 */ /* 0x000fea0003800100 */
[----:B------:R-:W-:Y:S05]  /*1250*/  @P3 BRA `(.L_x_42) ;  /* 0x00000000000c3947 */ /* 0x000fea0003800000 */
[----:B------:R2:W-:Y:S02]  /*1260*/  STS [UR10+0x20], R5 ;  /* 0x00002005ff007988 */ /* 0x0005e4000800080a */
.L_x_41:
[----:B------:R-:W-:Y:S05]  /*1270*/  BSYNC.RELIABLE B2 ;  /* 0x0000000000027941 */ /* 0x000fea0003800100 */
.L_x_39:
[----:B------:R2:W-:Y:S02]  /*1280*/  @!P3 STS [UR10+0x24], R4 ;  /* 0x00002404ff00b988 */ /* 0x0005e4000800080a */
.L_x_42:
[----:B------:R-:W-:Y:S05]  /*1290*/  BSYNC.RECONVERGENT B3 ;  /* 0x0000000000037941 */ /* 0x000fea0003800200 */
.L_x_38:
[----:B------:R-:W-:Y:S05]  /*12a0*/  WARPSYNC.ALL ;  /* 0x0000000000007948 */ /* 0x000fea0003800000 */
[----:B------:R-:W-:Y:S01]  /*12b0*/  NOP ;  /* 0x0000000000007918 */ /* 0x000fe20000000000 */
[----:B------:R-:W-:Y:S04]  /*12c0*/  BSSY.RECONVERGENT B3, `(.L_x_43) ;  /* 0x000000e000037945 */ /* 0x000fe80003800200 */
[----:B------:R-:W-:Y:S05]  /*12d0*/  @P3 BRA `(.L_x_44) ;  /* 0x0000000000303947 */ /* 0x000fea0003800000 */
[----:B------:R-:W2:Y:S02]  /*12e0*/  LDS R3, [UR10+0x34] ;  /* 0x0000340aff037984 */ /* 0x000ea40008000800 */
[----:B--2---:R-:W2:Y:S02]  /*12f0*/  LDC.64 R4, c[0x0][0x3b8] ;  /* 0x0000ee00ff047b82 */ /* 0x004ea40000000a00 */
[----:B---3-5:R-:W3:Y:S01]  /*1300*/  LDS R2, [UR10+0x1c] ;  /* 0x00001c0aff027984 */ /* 0x028ee20008000800 */
[C---:B--2---:R-:W-:Y:S01]  /*1310*/  SHF.L.U64.HI R5, R4.reuse, 0x1, R5 ;  /* 0x0000000104057819 */ /* 0x044fe20000010205 */
[----:B------:R-:W-:-:S03]  /*1320*/  IMAD.SHL.U32 R4, R4, 0x2, RZ ;  /* 0x0000000204047824 */ /* 0x000fc600078e00ff */
[--C-:B------:R-:W-:Y:S02]  /*1330*/  SHF.R.U32.HI R7, RZ, 0x4, R5.reuse ;  /* 0x00000004ff077819 */ /* 0x100fe40000011605 */
[----:B------:R-:W-:-:S05]  /*1340*/  SHF.R.U64 R4, R4, 0x4, R5 ;  /* 0x0000000404047819 */ /* 0x000fca0000001205 */
[----:B------:R2:W-:Y:S01]  /*1350*/  STS [UR10+0xc], R4 ;  /* 0x00000c04ff007988 */ /* 0x0005e2000800080a */
[----:B------:R-:W-:Y:S02]  /*1360*/  LOP3.LUT R3, R3, 0x7, RZ, 0xb8, !PT ;  /* 0x0000000703037812 */ /* 0x000fe400078eb8ff */
[----:B---3--:R-:W-:-:S03]  /*1370*/  LOP3.LUT R2, R2, 0xf, R7, 0xb8, !PT ;  /* 0x0000000f02027812 */ /* 0x008fc600078eb807 */
[----:B------:R2:W-:Y:S04]  /*1380*/  STS [UR10+0x34], R3 ;  /* 0x00003403ff007988 */ /* 0x0005e8000800080a */
[----:B------:R2:W-:Y:S02]  /*1390*/  STS [UR10+0x1c], R2 ;  /* 0x00001c02ff007988 */ /* 0x0005e4000800080a */
.L_x_44:
[----:B------:R-:W-:Y:S05]  /*13a0*/  BSYNC.RECONVERGENT B3 ;  /* 0x0000000000037941 */ /* 0x000fea0003800200 */
.L_x_43:
[----:B------:R-:W-:Y:S04]  /*13b0*/  BSSY.RECONVERGENT B4, `(.L_x_45) ;  /* 0x000001a000047945 */ /* 0x000fe80003800200 */
[----:B------:R-:W-:Y:S04]  /*13c0*/  BSSY.RELIABLE B3, `(.L_x_46) ;  /* 0x0000015000037945 */ /* 0x000fe80003800100 */
[----:B------:R-:W-:Y:S05]  /*13d0*/  @P3 BRA `(.L_x_47) ;  /* 0x0000000000203947 */ /* 0x000fea0003800000 */
[----:B--23-5:R-:W2:Y:S02]  /*13e0*/  LDS R2, [UR10+0x34] ;  /* 0x0000340aff027984 */ /* 0x02cea40008000800 */
[----:B--2---:R-:W-:-:S05]  /*13f0*/  LOP3.LUT R2, R2, 0x38, RZ, 0xb8, !PT ;  /* 0x0000003802027812 */ /* 0x004fca00078eb8ff */
[----:B------:R2:W-:Y:S01]  /*1400*/  STS [UR10+0x34], R2 ;  /* 0x00003402ff007988 */ /* 0x0005e2000800080a */
[----:B------:R-:W-:Y:S05]  /*1410*/  @P3 BRA `(.L_x_48) ;  /* 0x0000000000203947 */ /* 0x000fea0003800000 */
[----:B--2---:R-:W2:Y:S01]  /*1420*/  LDS R2, [UR10+0x8] ;  /* 0x0000080aff027984 */ /* 0x004ea20008000800 */
[----:B------:R-:W-:-:S05]  /*1430*/  IMAD.MOV.U32 R3, RZ, RZ, 0x780 ;  /* 0x00000780ff037424 */ /* 0x000fca00078e00ff */
[----:B--2---:R-:W-:-:S05]  /*1440*/  LOP3.LUT R2, R2, 0x300, R3, 0xd8, !PT ;  /* 0x0000030002027812 */ /* 0x004fca00078ed803 */
[----:B------:R2:W-:Y:S02]  /*1450*/  STS [UR10+0x8], R2 ;  /* 0x00000802ff007988 */ /* 0x0005e4000800080a */
.L_x_47:
[----:B------:R-:W-:Y:S05]  /*1460*/  @P3 BRA `(.L_x_49) ;  /* 0x0000000000283947 */ /* 0x000fea0003800000 */
[----:B--23-5:R-:W2:Y:S02]  /*1470*/  LDS R2, [UR10+0x8] ;  /* 0x0000080aff027984 */ /* 0x02cea40008000800 */
[----:B--2---:R-:W-:-:S05]  /*1480*/  LOP3.LUT R2, R2, 0x1800, RZ, 0xb8, !PT ;  /* 0x0000180002027812 */ /* 0x004fca00078eb8ff */
[----:B------:R3:W-:Y:S02]  /*1490*/  STS [UR10+0x8], R2 ;  /* 0x00000802ff007988 */ /* 0x0007e4000800080a */
.L_x_48:
[----:B------:R-:W-:Y:S05]  /*14a0*/  @P3 BREAK.RELIABLE B3 ;  /* 0x0000000000033942 */ /* 0x000fea0003800100 */
[----:B------:R-:W-:Y:S05]  /*14b0*/  @P3 BRA `(.L_x_50) ;  /* 0x0000000000243947 */ /* 0x000fea0003800000 */
[----:B--23--:R-:W2:Y:S01]  /*14c0*/  LDS R2, [UR10+0x8] ;  /* 0x0000080aff027984 */ /* 0x00cea20008000800 */
[----:B------:R-:W-:-:S05]  /*14d0*/  IMAD.MOV.U32 R3, RZ, RZ, 0x6000 ;  /* 0x00006000ff037424 */ /* 0x000fca00078e00ff */
[----:B--2---:R-:W-:-:S04]  /*14e0*/  LOP3.LUT R2, R2, 0x6000, R3, 0xd8, !PT ;  /* 0x0000600002027812 */ /* 0x004fc800078ed803 */
[----:B------:R-:W-:-:S05]  /*14f0*/  LOP3.LUT R2, R2, 0x400000, RZ, 0xb8, !PT ;  /* 0x0040000002027812 */ /* 0x000fca00078eb8ff */
[----:B------:R2:W-:Y:S02]  /*1500*/  STS [UR10+0x8], R2 ;  /* 0x00000802ff007988 */ /* 0x0005e4000800080a */
.L_x_49:
[----:B------:R-:W-:Y:S05]  /*1510*/  BSYNC.RELIABLE B3 ;  /* 0x0000000000037941 */ /* 0x000fea0003800100 */
.L_x_46:
[----:B--23-5:R-:W2:Y:S02]  /*1520*/  @!P3 LDS R2, [UR10+0x8] ;  /* 0x0000080aff02b984 */ /* 0x02cea40008000800 */
[----:B--2---:R-:W-:-:S05]  /*1530*/  @!P3 LOP3.LUT R2, R2, 0x8000, RZ, 0xb8, !PT ;  /* 0x000080000202b812 */ /* 0x004fca00078eb8ff */
[----:B------:R5:W-:Y:S02]  /*1540*/  @!P3 STS [UR10+0x8], R2 ;  /* 0x00000802ff00b988 */ /* 0x000be4000800080a */
.L_x_50:
[----:B------:R-:W-:Y:S05]  /*1550*/  BSYNC.RECONVERGENT B4 ;  /* 0x0000000000047941 */ /* 0x000fea0003800200 */
.L_x_45:
[----:B------:R-:W-:Y:S05]  /*1560*/  WARPSYNC.ALL ;  /* 0x0000000000007948 */ /* 0x000fea0003800000 */
[----:B------:R-:W-:Y:S01]  /*1570*/  NOP ;  /* 0x0000000000007918 */ /* 0x000fe20000000000 */
[----:B------:R-:W-:-:S04]  /*1580*/  UIADD3 UR4, UPT, UPT, UR4, 0x100, URZ ;  /* 0x0000010004047890 */ /* 0x000fc8000fffe0ff */
[----:B------:R-:W-:-:S04]  /*1590*/  UIADD3 UR12, UP0, UPT, UR4, UR12, URZ ;  /* 0x0000000c040c7290 */ /* 0x000fc8000ff1e0ff */
[----:B------:R-:W-:Y:S01]  /*15a0*/  ULEA.HI.X.SX32 UR13, UR4, UR13, 0x1, UP0 ;  /* 0x0000000d040d7291 */ /* 0x000fe200080f0eff */
[----:B------:R-:W-:Y:S11]  /*15b0*/  @P0 BRA `(.L_x_51) ;  /* 0x0000000000300947 */ /* 0x000ff60003800000 */
[----:B--23-5:R-:W2:Y:S01]  /*15c0*/  S2R R2, SR_LANEID ;  /* 0x0000000000027919 */ /* 0x02cea20000000000 */
[----:B------:R-:W-:Y:S05]  /*15d0*/  WARPSYNC.ALL ;  /* 0x0000000000007948 */ /* 0x000fea0003800000 */
[----:B------:R-:W-:Y:S01]  /*15e0*/  NOP ;  /* 0x0000000000007918 */ /* 0x000fe20000000000 */
[----:B--2---:R-:W-:-:S05]  /*15f0*/  IMAD.SHL.U32 R4, R2, 0x4, RZ ;  /* 0x0000000402047824 */ /* 0x004fca00078e00ff */
[----:B------:R-:W2:Y:S01]  /*1600*/  LDS R5, [R4+UR10] ;  /* 0x0000000a04057984 */ /* 0x000ea20008000800 */
[----:B------:R-:W-:-:S05]  /*1610*/  IADD3 R2, P1, PT, R4, UR12, RZ ;  /* 0x0000000c04027c10 */ /* 0x000fca000ff3e0ff */
[----:B------:R-:W-:-:S05]  /*1620*/  IMAD.X R3, RZ, RZ, UR13, P1 ;  /* 0x0000000dff037e24 */ /* 0x000fca00088e06ff */
[----:B--2---:R2:W3:Y:S01]  /*1630*/  ATOMG.E.EXCH.STRONG.GPU PT, RZ, [R2], R5 ;  /* 0x0000000502ff73a8 */ /* 0x0044e200041ee100 */
[----:B------:R-:W-:-:S04]  /*1640*/  DEPBAR {5,4,3,2,1,0} ;  /* 0x0000003f0000791a */ /* 0x000fc80000000000 */
[----:B------:R-:W5:Y:S02]  /*1650*/  CCTL.E.C.LDCU.IV.DEEP [UR12] ;  /* 0x000000000c007540 */ /* 0x000f640009c08000 */
[----:B-----5:R2:W-:Y:S01]  /*1660*/  UTMACCTL.IV [UR12] ;  /* 0x000000000c0079b9 */ /* 0x0205e20008000000 */
[----:B------:R-:W-:Y:S01]  /*1670*/  NOP ;  /* 0x0000000000007918 */ /* 0x000fe20000000000 */
.L_x_51:
[----:B------:R-:W-:Y:S05]  /*1680*/  @P0 BRA `(.L_x_52) ;  /* 0x00000000000c0947 */ /* 0x000fea0003800000 */
[----:B------:R0:W-:Y:S01]  /*1690*/  UTMACMDFLUSH ;  /* 0x00000000000079b7 */ /* 0x0001e20000000000 */
[----:B------:R-:W-:Y:S05]  /*16a0*/  @P0 BRA `(.L_x_52) ;  /* 0x0000000000040947 */ /* 0x000fea0003800000 */
[----:B------:R-:W-:-:S04]  /*16b0*/  DEPBAR.LE SB0, 0x0 ;  /* 0x000080000000791a */ /* 0x000fc80000000000 */
.L_x_52:
[----:B------:R-:W-:Y:S05]  /*16c0*/  WARPSYNC.ALL ;  /* 0x0000000000007948 */ /* 0x000fea0003800000 */
[----:B------:R-:W-:Y:S01]  /*16d0*/  NOP ;  /* 0x0000000000007918 */ /* 0x000fe20000000000 */
[----:B---3--:R-:W-:Y:S01]  /*16e0*/  BAR.SYNC.DEFER_BLOCKING 0x0 ;  /* 0x0000000000007b1d */ /* 0x008fe20000010000 */
[----:B------:R-:W-:Y:S01]  /*16f0*/  ISETP.GE.AND P0, PT, R10, 0x1, PT ;  /* 0x000000010a00780c */ /* 0x000fe20003f06270 */
[----:B------:R-:W-:Y:S01]  /*1700*/  USHF.L.U32 UR11, UR11, 0x8, URZ ;  /* 0x000000080b0b7899 */ /* 0x000fe200080006ff */
[----:B--2--5:R-:W-:Y:S01]  /*1710*/  SHF.R.U32.HI R2, RZ, 0x5, R0 ;  /* 0x00000005ff027819 */ /* 0x024fe20000011600 */
[----:B------:R-:W-:-:S02]  /*1720*/  USHF.L.U32 UR27, UR27, 0x6, URZ ;  /* 0x000000061b1b7899 */ /* 0x000fc400080006ff */
[----:B------:R-:W-:Y:S01]  /*1730*/  VOTEU.ALL UP0, P3 ;  /* 0x0000000000ff7886 */ /* 0x000fe20001800000 */
[----:B------:R-:W-:Y:S01]  /*1740*/  UMOV UR4, 0x1 ;  /* 0x0000000100047882 */ /* 0x000fe20000000000 */
[----:B------:R-:W-:Y:S01]  /*1750*/  VOTEU.ALL UP1, P3 ;  /* 0x0000000000ff7886 */ /* 0x000fe20001820000 */
[----:B------:R-:W-:Y:S02]  /*1760*/  R2UR UR22, R2 ;  /* 0x00000000021672ca */ /* 0x000fe400000e0000 */
[----:B------:R-:W-:-:S04]  /*1770*/  @!UP0 UIADD3 UR14, UPT, UPT, -UR4, 0x100000, URZ ;  /* 0x00100000040e8890 */ /* 0x000fc8000fffe1ff */
[----:B------:R-:W-:Y:S02]  /*1780*/  @!UP0 USHF.L.U32 UR15, UR14, 0xb, URZ ;  /* 0x0000000b0e0f8899 */ /* 0x000fe400080006ff */
[----:B------:R-:W-:Y:S02]  /*1790*/  @!UP0 USHF.L.U32 UR14, UR14, 0x1, URZ ;  /* 0x000000010e0e8899 */ /* 0x000fe400080006ff */
[----:B------:R-:W-:-:S04]  /*17a0*/  @!UP0 UIADD3 UR4, UPT, UPT, -UR4, 0x100000, URZ ;  /* 0x0010000004048890 */ /* 0x000fc8000fffe1ff */
[----:B------:R-:W-:Y:S02]  /*17b0*/  @!UP0 USHF.L.U32 UR5, UR4, 0xb, URZ ;  /* 0x0000000b04058899 */ /* 0x000fe400080006ff */
[----:B------:R-:W-:Y:S01]  /*17c0*/  @!UP0 USHF.L.U32 UR4, UR4, 0x1, URZ ;  /* 0x0000000104048899 */ /* 0x000fe200080006ff */
[----:B------:R-:W-:Y:S01]  /*17d0*/  VOTEU.ALL UP0, P3 ;  /* 0x0000000000ff7886 */ /* 0x000fe20001800000 */
[----:B------:R-:W2:Y:S04]  /*17e0*/  FENCE.VIEW.ASYNC.S ;  /* 0x00000000000073c6 */ /* 0x000ea80000000000 */
[----:B--2---:R2:W3:Y:S06]  /*17f0*/  @!UP0 SYNCS.EXCH.64 URZ, [UR10+0xa000], UR14 ;  /* 0x00a0000e0aff85b2 */ /* 0x0044ec0008000100 */
[----:B------:R2:W5:Y:S01]  /*1800*/  @!UP1 SYNCS.EXCH.64 URZ, [UR10+0xa010], UR4 ;  /* 0x00a010040aff95b2 */ /* 0x0005620008000100 */
[----:B------:R-:W-:Y:S05]  /*1810*/  @!P0 BRA `(.L_x_53) ;  /* 0x00000008000c8947 */ /* 0x000fea0003800000 */
[----:B---3-5:R-:W-:Y:S01]  /*1820*/  BAR.SYNC.DEFER_BLOCKING 0x0 ;  /* 0x0000000000007b1d */ /* 0x028fe20000010000 */
[----:B------:R-:W-:Y:S01]  /*1830*/  ELECT P1, URZ, PT ;  /* 0x0000000000ff782f */ /* 0x000fe20003820000 */
[----:B------:R-:W-:Y:S01]  /*1840*/  @!P3 IMAD.MOV.U32 R2, RZ, RZ, 0xa000 ;  /* 0x0000a000ff02b424 */ /* 0x000fe200078e00ff */
[----:B------:R-:W-:Y:S02]  /*1850*/  UIADD3 UR24, UPT, UPT, UR10, 0x8000, URZ ;  /* 0x000080000a187890 */ /* 0x000fe4000fffe0ff */
[----:B------:R-:W-:Y:S02]  /*1860*/  ISETP.LT.U32.AND P1, PT, R68, 0x20, P1 ;  /* 0x000000204400780c */ /* 0x000fe40000f21070 */
[----:B------:R-:W-:Y:S01]  /*1870*/  ELECT P0, URZ, PT ;  /* 0x0000000000ff782f */ /* 0x000fe20003800000 */
[----:B--2---:R-:W-:-:S03]  /*1880*/  ULOP3.LUT UR4, UR22, 0x3, URZ, 0xc0, !UPT ;  /* 0x0000000316047892 */ /* 0x004fc6000f8ec0ff */
[----:B------:R-:W-:Y:S01]  /*1890*/  ISETP.LT.U32.AND P0, PT, R68, 0x80, P0 ;  /* 0x000000804400780c */ /* 0x000fe20000701070 */
[----:B------:R-:W-:Y:S02]  /*18a0*/  USHF.R.U32.HI UR16, URZ, 0x4, UR10 ;  /* 0x00000004ff107899 */ /* 0x000fe4000801160a */
[----:B------:R-:W-:Y:S02]  /*18b0*/  ULEA UR28, UR4, UR10, 0xd ;  /* 0x0000000a041c7291 */ /* 0x000fe4000f8e68ff */
[----:B------:R-:W-:Y:S02]  /*18c0*/  ULEA UR30, UR4, UR11, 0x6 ;  /* 0x0000000b041e7291 */ /* 0x000fe4000f8e30ff */
[----:B------:R-:W-:Y:S01]  /*18d0*/  USHF.R.U32.HI UR14, URZ, 0x4, UR24 ;  /* 0x00000004ff0e7899 */ /* 0x000fe20008011618 */
[----:B------:R-:W-:Y:S01]  /*18e0*/  VOTEU.ANY UP0, P1 ;  /* 0x0000000000ff7886 */ /* 0x000fe20000800100 */
[----:B------:R-:W-:Y:S01]  /*18f0*/  VOTEU.ANY UP2, P1 ;  /* 0x0000000000ff7886 */ /* 0x000fe20000840100 */
[----:B------:R-:W-:-:S03]  /*1900*/  USGXT.U32 UR16, UR16, 0xe ;  /* 0x0000000e1010789a */ /* 0x000fc60008000000 */
[----:B------:R-:W-:Y:S01]  /*1910*/  VOTEU.ANY UP1, P0 ;  /* 0x0000000000ff7886 */ /* 0x000fe20000020100 */
[----:B------:R2:W-:Y:S01]  /*1920*/  @!P3 SYNCS.ARRIVE.TRANS64 RZ, [UR10+0xa000], R2 ;  /* 0x00a00002ffffb9a7 */ /* 0x0005e2000800000a */
[----:B------:R-:W-:Y:S01]  /*1930*/  @UP0 UIADD3 UR25, UPT, UPT, UR10, 0xa000, URZ ;  /* 0x0000a0000a190890 */ /* 0x000fe2000fffe0ff */
[----:B------:R-:W-:Y:S01]  /*1940*/  @UP0 UMOV UR26, URZ ;  /* 0x000000ff001a0c82 */ /* 0x000fe20008000000 */
[----:B------:R-:W-:Y:S01]  /*1950*/  BAR.SYNC.DEFER_BLOCKING 0x0 ;  /* 0x0000000000007b1d */ /* 0x000fe20000010000 */
[----:B------:R-:W-:Y:S02]  /*1960*/  @UP1 UIADD3 UR29, UPT, UPT, UR10, 0xa000, URZ ;  /* 0x0000a0000a1d1890 */ /* 0x000fe4000fffe0ff */
[----:B------:R-:W-:-:S03]  /*1970*/  USGXT.U32 UR14, UR14, 0xe ;  /* 0x0000000e0e0e789a */ /* 0x000fc60008000000 */
[----:B------:R-:W-:Y:S01]  /*1980*/  VOTEU.ANY UP3, P0 ;  /* 0x0000000000ff7886 */ /* 0x000fe20000060100 */
[----:B------:R-:W-:Y:S01]  /*1990*/  @UP1 UMOV UR31, URZ ;  /* 0x000000ff001f1c82 */ /* 0x000fe20008000000 */
[----:B------:R-:W-:Y:S02]  /*19a0*/  UIADD3 UR18, UP1, UPT, UR16, 0x2000080, URZ ;  /* 0x0200008010127890 */ /* 0x000fe4000ff3e0ff */
[----:B------:R-:W-:Y:S01]  /*19b0*/  UIADD3 UR20, UP0, UPT, UR14, 0x2, URZ ;  /* 0x000000020e147890 */ /* 0x000fe2000ff1e0ff */
[----:B------:R-:W-:Y:S01]  /*19c0*/  UMOV UR4, URZ ;  /* 0x000000ff00047c82 */ /* 0x000fe20008000000 */
[----:B------:R-:W-:Y:S02]  /*19d0*/  ULOP3.LUT UR16, UR16, 0x2000000, URZ, 0xfc, !UPT ;  /* 0x0200000010107892 */ /* 0x000fe4000f8efcff */
[----:B------:R-:W-:Y:S02]  /*19e0*/  UIADD3.X UR19, UPT, UPT, UR4, 0x40004040, URZ, UP1, !UPT ;  /* 0x4000404004137890 */ /* 0x000fe40008ffe4ff */
[----:B------:R-:W-:-:S02]  /*19f0*/  UIADD3.X UR21, UPT, UPT, UR4, 0x40004040, URZ, UP0, !UPT ;  /* 0x4000404004157890 */ /* 0x000fc400087fe4ff */
[----:B------:R-:W-:Y:S02]  /*1a00*/  UIADD3.64 UR36, UPT, UPT, UR18, 0x80, URZ ;  /* 0x0000008012247897 */ /* 0x000fe4000fffe0ff */
[----:B------:R-:W-:Y:S02]  /*1a10*/  UIADD3.64 UR40, UPT, UPT, UR18, 0x100, URZ ;  /* 0x0000010012287897 */ /* 0x000fe4000fffe0ff */
[----:B------:R-:W-:Y:S01]  /*1a20*/  UIADD3.64 UR34, UPT, UPT, UR20, 0x2, URZ ;  /* 0x0000000214227897 */ /* 0x000fe2000fffe0ff */
[----:B------:R2:W-:Y:S01]  /*1a30*/  @UP2 UTMALDG.2D [UR24], [UR8] ;  /* 0x00000018080025b4 */ /* 0x0005e20008008000 */
[----:B------:R-:W-:Y:S02]  /*1a40*/  UIADD3.64 UR38, UPT, UPT, UR20, 0x4, URZ ;  /* 0x0000000414267897 */ /* 0x000fe4000fffe0ff */
[----:B------:R-:W-:Y:S01]  /*1a50*/  UISETP.NE.U32.AND UP0, UPT, UR22, URZ, UPT ;  /* 0x000000ff1600728c */ /* 0x000fe2000bf05070 */
[----:B------:R-:W-:Y:S01]  /*1a60*/  UMOV UR15, 0x40004040 ;  /* 0x40004040000f7882 */ /* 0x000fe20000000000 */
[----:B------:R-:W-:Y:S01]  /*1a70*/  UMOV UR17, 0x40004040 ;  /* 0x4000404000117882 */ /* 0x000fe20000000000 */
[----:B------:R3:W-:Y:S06]  /*1a80*/  MEMBAR.ALL.CTA ;  /* 0x0000000000007992 */ /* 0x0007ec0000008000 */
[----:B---3--:R-:W3:Y:S02]  /*1a90*/  FENCE.VIEW.ASYNC.S ;  /* 0x00000000000073c6 */ /* 0x008ee40000000000 */
[----:B---3--:R-:W-:Y:S06]  /*1aa0*/  BAR.SYNC.DEFER_BLOCKING 0x0 ;  /* 0x0000000000007b1d */ /* 0x008fec0000010000 */
[----:B------:R2:W-:Y:S02]  /*1ab0*/  @UP3 UTMALDG.2D [UR28], [UR6] ;  /* 0x0000001c060035b4 */ /* 0x0005e40008008000 */
[----:B------:R-:W-:Y:S06]  /*1ac0*/  BAR.SYNC.DEFER_BLOCKING 0x0 ;  /* 0x0000000000007b1d */ /* 0x000fec0000010000 */
[----:B------:R-:W3:Y:S02]  /*1ad0*/  SYNCS.PHASECHK.TRANS64.TRYWAIT P0, [UR10+0xa000], RZ ;  /* 0x00a000ffff0075a7 */ /* 0x000ee4000800110a */
[----:B--23--:R-:W-:Y:S05]  /*1ae0*/  @!P0 BRA `(.L_x_54) ;  /* 0x0000000c00588947 */ /* 0x00cfea0003800000 */
.L_x_66:
[----:B------:R-:W-:Y:S05]  /*1af0*/  BRA.U UP0, `(.L_x_55) ;  /* 0x0000000100347547 */ /* 0x000fea000b800000 */
[----:B------:R-:W-:Y:S01]  /*1b00*/  UMOV UR4, 0x0 ;  /* 0x0000000000047882 */ /* 0x000fe20000000000 */
[----:B------:R-:W-:Y:S01]  /*1b10*/  UMOV UR5, 0x4410010 ;  /* 0x0441001000057882 */ /* 0x000fe20000000000 */
[----:B------:R-:W-:Y:S01]  /*1b20*/  UMOV UR24, 0x0 ;  /* 0x0000000000187882 */ /* 0x000fe20000000000 */
[----:B------:R-:W-:Y:S01]  /*1b30*/  UMOV UR25, 0x4410010 ;  /* 0x0441001000197882 */ /* 0x000fe20000000000 */
[----:B------:R-:W-:Y:S01]  /*1b40*/  UMOV UR28, 0x0 ;  /* 0x00000000001c7882 */ /* 0x000fe20000000000 */
[----:B------:R-:W-:Y:S01]  /*1b50*/  UMOV UR29, 0x4410010 ;  /* 0x04410010001d7882 */ /* 0x000fe20000000000 */
[----:B------:R2:W-:Y:S01]  /*1b60*/  UTCHMMA gdesc[UR14], gdesc[UR16], tmem[UR32], tmem[UR4], idesc[UR5], !UPT ;  /* 0x00ff04100e0075ea */ /* 0x0005e2000f800020 */
[----:B------:R-:W-:Y:S01]  /*1b70*/  UMOV UR30, 0x0 ;  /* 0x00000000001e7882 */ /* 0x000fe20000000000 */
[----:B------:R-:W-:Y:S01]  /*1b80*/  UMOV UR31, 0x4410010 ;  /* 0x04410010001f7882 */ /* 0x000fe20000000000 */
[----:B------:R2:W-:Y:S01]  /*1b90*/  UTCHMMA gdesc[UR20], gdesc[UR18], tmem[UR32], tmem[UR24], idesc[UR25], UPT ;  /* 0x00ff1812140075ea */ /* 0x0005e2000b800020 */
[----:B------:R2:W-:Y:S01]  /*1ba0*/  UTCHMMA gdesc[UR34], gdesc[UR36], tmem[UR32], tmem[UR28], idesc[UR29], UPT ;  /* 0x00ff1c24220075ea */ /* 0x0005e2000b800020 */
[----:B------:R2:W-:Y:S01]  /*1bb0*/  UTCHMMA gdesc[UR38], gdesc[UR40], tmem[UR32], tmem[UR30], idesc[UR31], UPT ;  /* 0x00ff1e28260075ea */ /* 0x0005e2000b800020 */
[----:B------:R-:W-:Y:S01]  /*1bc0*/  NOP ;  /* 0x0000000000007918 */ /* 0x000fe20000000000 */
.L_x_55:
[----:B------:R-:W-:Y:S01]  /*1bd0*/  ELECT P0, URZ, PT ;  /* 0x0000000000ff782f */ /* 0x000fe20003800000 */
[----:B--2---:R-:W-:-:S03]  /*1be0*/  UIADD3 UR4, UPT, UPT, UR10, 0xa010, URZ ;  /* 0x0000a0100a047890 */ /* 0x004fc6000fffe0ff */
[----:B------:R-:W-:Y:S01]  /*1bf0*/  ISETP.LT.U32.AND P0, PT, R68, 0x20, P0 ;  /* 0x000000204400780c */ /* 0x000fe20000701070 */
[----:B------:R-:W-:-:S12]  /*1c00*/  UMOV UR5, URZ ;  /* 0x000000ff00057c82 */ /* 0x000fd80008000000 */
[----:B------:R-:W-:Y:S01]  /*1c10*/  VOTEU.ANY UP0, P0 ;  /* 0x0000000000ff7886 */ /* 0x000fe20000000100 */
[----:B------:R-:W-:Y:S01]  /*1c20*/  VOTEU.ANY UP1, P0 ;  /* 0x0000000000ff7886 */ /* 0x000fe20000020100 */
[----:B------:R-:W-:-:S03]  /*1c30*/  ISETP.GE.U32.AND P0, PT, R10, 0x41, PT ;  /* 0x000000410a00780c */ /* 0x000fc60003f06070 */
[----:B------:R-:W-:Y:S02]  /*1c40*/  @UP0 UMOV UR23, UR4 ;  /* 0x0000000400170c82 */ /* 0x000fe40008000000 */
[----:B------:R2:W-:Y:S01]  /*1c50*/  @UP1 UTCBAR [UR23], URZ ;  /* 0x000000ff170013e9 */ /* 0x0005e200080000ff */
[----:B------:R-:W-:Y:S06]  /*1c60*/  BAR.SYNC.DEFER_BLOCKING 0x0 ;  /* 0x0000000000007b1d */ /* 0x000fec0000010000 */
[----:B------:R-:W3:Y:S02]  /*1c70*/  SYNCS.PHASECHK.TRANS64.TRYWAIT P1, [UR10+0xa010], RZ ;  /* 0x00a010ffff0075a7 */ /* 0x000ee4000802110a */
[----:B--23--:R-:W-:Y:S05]  /*1c80*/  @!P1 BRA `(.L_x_56) ;  /* 0x0000000800fc9947 */ /* 0x00cfea0003800000 */
.L_x_67:
[----:B------:R-:W-:Y:S05]  /*1c90*/  @!P0 BRA `(.L_x_53) ;  /* 0x0000000000ec8947 */ /* 0x000fea0003800000 */
[----:B------:R-:W-:Y:S01]  /*1ca0*/  IMAD.MOV.U32 R2, RZ, RZ, 0x1 ;  /* 0x00000001ff027424 */ /* 0x000fe200078e00ff */
[----:B------:R-:W2:Y:S01]  /*1cb0*/  LDCU UR33, c[0x0][0x3a0] ;  /* 0x00007400ff2177ac */ /* 0x000ea20008000800 */
[----:B------:R-:W-:-:S05]  /*1cc0*/  UMOV UR26, 0x40 ;  /* 0x00000040001a7882 */ /* 0x000fca0000000000 */
.L_x_60:
[----:B------:R-:W-:Y:S01]  /*1cd0*/  BAR.SYNC.DEFER_BLOCKING 0x0 ;  /* 0x0000000000007b1d */ /* 0x000fe20000010000 */
[----:B------:R-:W-:Y:S01]  /*1ce0*/  ELECT P1, URZ, PT ;  /* 0x0000000000ff782f */ /* 0x000fe20003820000 */
[----:B------:R-:W-:Y:S01]  /*1cf0*/  @!P3 IMAD.MOV.U32 R3, RZ, RZ, 0xa000 ;  /* 0x0000a000ff03b424 */ /* 0x000fe200078e00ff */
[----:B------:R-:W-:Y:S02]  /*1d00*/  ELECT P0, URZ, PT ;  /* 0x0000000000ff782f */ /* 0x000fe40003800000 */
[C---:B------:R-:W-:Y:S01]  /*1d10*/  ISETP.LT.U32.AND P1, PT, R68.reuse, 0x20, P1 ;  /* 0x000000204400780c */ /* 0x040fe20000f21070 */
[----:B------:R-:W-:Y:S01]  /*1d20*/  ULOP3.LUT UR23, UR22, 0x3, URZ, 0xc0, !UPT ;  /* 0x0000000316177892 */ /* 0x000fe2000f8ec0ff */
[----:B------:R-:W-:Y:S01]  /*1d30*/  ISETP.LT.U32.AND P0, PT, R68, 0x80, P0 ;  /* 0x000000804400780c */ /* 0x000fe20000701070 */
[----:B------:R-:W-:Y:S02]  /*1d40*/  UMOV UR31, UR26 ;  /* 0x0000001a001f7c82 */ /* 0x000fe40008000000 */
[----:B------:R-:W-:-:S02]  /*1d50*/  ULEA UR28, UR23, UR10, 0xd ;  /* 0x0000000a171c7291 */ /* 0x000fc4000f8e68ff */
[----:B------:R-:W-:-:S06]  /*1d60*/  ULEA UR30, UR23, UR11, 0x6 ;  /* 0x0000000b171e7291 */ /* 0x000fcc000f8e30ff */
[----:B------:R-:W-:Y:S02]  /*1d70*/  VOTEU.ANY UP0, P1 ;  /* 0x0000000000ff7886 */ /* 0x000fe40000800100 */
[----:B------:R-:W-:-:S03]  /*1d80*/  VOTEU.ANY UP1, P0 ;  /* 0x0000000000ff7886 */ /* 0x000fc60000020100 */
[----:B------:R-:W-:Y:S02]  /*1d90*/  @UP0 UIADD3 UR24, UPT, UPT, UR10, 0x8000, URZ ;  /* 0x000080000a180890 */ /* 0x000fe4000fffe0ff */
[----:B------:R3:W-:Y:S01]  /*1da0*/  @!P3 SYNCS.ARRIVE.TRANS64 RZ, [UR10+0xa000], R3 ;  /* 0x00a00003ffffb9a7 */ /* 0x0007e2000800000a */
[----:B------:R-:W-:Y:S01]  /*1db0*/  @UP0 UIADD3 UR25, UPT, UPT, UR10, 0xa000, URZ ;  /* 0x0000a0000a190890 */ /* 0x000fe2000fffe0ff */
[----:B------:R-:W-:Y:S01]  /*1dc0*/  VOTEU.ANY UP0, P1 ;  /* 0x0000000000ff7886 */ /* 0x000fe20000800100 */
[----:B------:R-:W-:Y:S01]  /*1dd0*/  BAR.SYNC.DEFER_BLOCKING 0x0 ;  /* 0x0000000000007b1d */ /* 0x000fe20000010000 */
[----:B------:R-:W-:Y:S01]  /*1de0*/  @UP1 UIADD3 UR29, UPT, UPT, UR10, 0xa000, URZ ;  /* 0x0000a0000a1d1890 */ /* 0x000fe2000fffe0ff */
[----:B---3--:R-:W-:-:S04]  /*1df0*/  IMAD.U32 R3, R2, -0x80000000, RZ ;  /* 0x8000000002037824 */ /* 0x008fc800078e00ff */
[----:B------:R-:W-:Y:S01]  /*1e00*/  VOTEU.ANY UP1, P0 ;  /* 0x0000000000ff7886 */ /* 0x000fe20000020100 */
[----:B------:R3:W-:Y:S01]  /*1e10*/  @UP0 UTMALDG.2D [UR24], [UR8] ;  /* 0x00000018080005b4 */ /* 0x0007e20008008000 */
[----:B------:R-:W-:Y:S01]  /*1e20*/  UISETP.NE.U32.AND UP0, UPT, UR22, URZ, UPT ;  /* 0x000000ff1600728c */ /* 0x000fe2000bf05070 */
[----:B------:R5:W-:Y:S06]  /*1e30*/  MEMBAR.ALL.CTA ;  /* 0x0000000000007992 */ /* 0x000bec0000008000 */
[----:B-----5:R-:W5:Y:S02]  /*1e40*/  FENCE.VIEW.ASYNC.S ;  /* 0x00000000000073c6 */ /* 0x020f640000000000 */
[----:B-----5:R-:W-:Y:S06]  /*1e50*/  BAR.SYNC.DEFER_BLOCKING 0x0 ;  /* 0x0000000000007b1d */ /* 0x020fec0000010000 */
[----:B------:R3:W-:Y:S02]  /*1e60*/  @UP1 UTMALDG.2D [UR28], [UR6] ;  /* 0x0000001c060015b4 */ /* 0x0007e40008008000 */
[----:B------:R-:W-:Y:S06]  /*1e70*/  BAR.SYNC.DEFER_BLOCKING 0x0 ;  /* 0x0000000000007b1d */ /* 0x000fec0000010000 */
[----:B------:R-:W5:Y:S02]  /*1e80*/  SYNCS.PHASECHK.TRANS64.TRYWAIT P0, [UR10+0xa000], R3 ;  /* 0x00a00003ff0075a7 */ /* 0x000f64000800110a */
[----:B---3-5:R-:W-:Y:S05]  /*1e90*/  @!P0 BRA `(.L_x_57) ;  /* 0x0000000800848947 */ /* 0x028fea0003800000 */
.L_x_68:
[----:B------:R-:W-:Y:S05]  /*1ea0*/  BRA.U UP0, `(.L_x_58) ;  /* 0x0000000100347547 */ /* 0x000fea000b800000 */
[----:B------:R-:W-:Y:S01]  /*1eb0*/  UMOV UR24, 0x0 ;  /* 0x0000000000187882 */ /* 0x000fe20000000000 */
[----:B------:R-:W-:Y:S01]  /*1ec0*/  UMOV UR25, 0x4410010 ;  /* 0x0441001000197882 */ /* 0x000fe20000000000 */
[----:B------:R-:W-:Y:S01]  /*1ed0*/  UMOV UR28, 0x0 ;  /* 0x00000000001c7882 */ /* 0x000fe20000000000 */
[----:B------:R-:W-:Y:S01]  /*1ee0*/  UMOV UR29, 0x4410010 ;  /* 0x04410010001d7882 */ /* 0x000fe20000000000 */
[----:B------:R-:W-:Y:S01]  /*1ef0*/  UMOV UR30, 0x0 ;  /* 0x00000000001e7882 */ /* 0x000fe20000000000 */
[----:B------:R-:W-:Y:S01]  /*1f00*/  UMOV UR31, 0x4410010 ;  /* 0x04410010001f7882 */ /* 0x000fe20000000000 */
[----:B------:R3:W-:Y:S01]  /*1f10*/  UTCHMMA gdesc[UR14], gdesc[UR16], tmem[UR32], tmem[UR24], idesc[UR25], UPT ;  /* 0x00ff18100e0075ea */ /* 0x0007e2000b800020 */
[----:B------:R-:W-:Y:S01]  /*1f20*/  UMOV UR42, 0x0 ;  /* 0x00000000002a7882 */ /* 0x000fe20000000000 */
[----:B------:R-:W-:Y:S01]  /*1f30*/  UMOV UR43, 0x4410010 ;  /* 0x04410010002b7882 */ /* 0x000fe20000000000 */
[----:B------:R3:W-:Y:S01]  /*1f40*/  UTCHMMA gdesc[UR20], gdesc[UR18], tmem[UR32], tmem[UR28], idesc[UR29], UPT ;  /* 0x00ff1c12140075ea */ /* 0x0007e2000b800020 */
[----:B------:R3:W-:Y:S01]  /*1f50*/  UTCHMMA gdesc[UR34], gdesc[UR36], tmem[UR32], tmem[UR30], idesc[UR31], UPT ;  /* 0x00ff1e24220075ea */ /* 0x0007e2000b800020 */
[----:B------:R3:W-:Y:S01]  /*1f60*/  UTCHMMA gdesc[UR38], gdesc[UR40], tmem[UR32], tmem[UR42], idesc[UR43], UPT ;  /* 0x00ff2a28260075ea */ /* 0x0007e2000b800020 */
[----:B------:R-:W-:Y:S01]  /*1f70*/  NOP ;  /* 0x0000000000007918 */ /* 0x000fe20000000000 */
.L_x_58:
[----:B------:R-:W-:-:S04]  /*1f80*/  ELECT P0, URZ, PT ;  /* 0x0000000000ff782f */ /* 0x000fc80003800000 */
[----:B------:R-:W-:-:S13]  /*1f90*/  ISETP.LT.U32.AND P0, PT, R68, 0x20, P0 ;  /* 0x000000204400780c */ /* 0x000fda0000701070 */
[----:B------:R-:W-:Y:S01]  /*1fa0*/  VOTEU.ANY UP0, P0 ;  /* 0x0000000000ff7886 */ /* 0x000fe20000000100 */
[----:B------:R-:W-:-:S04]  /*1fb0*/  VOTEU.ANY UP1, P0 ;  /* 0x0000000000ff7886 */ /* 0x000fc80000020100 */
[----:B------:R-:W-:Y:S02]  /*1fc0*/  @UP0 UMOV UR23, UR4 ;  /* 0x0000000400170c82 */ /* 0x000fe40008000000 */
[----:B------:R5:W-:Y:S01]  /*1fd0*/  @UP1 UTCBAR [UR23], URZ ;  /* 0x000000ff170013e9 */ /* 0x000be200080000ff */
[----:B------:R-:W-:Y:S06]  /*1fe0*/  BAR.SYNC.DEFER_BLOCKING 0x0 ;  /* 0x0000000000007b1d */ /* 0x000fec0000010000 */
[----:B------:R-:W3:Y:S02]  /*1ff0*/  SYNCS.PHASECHK.TRANS64.TRYWAIT P0, [UR10+0xa010], R3 ;  /* 0x00a01003ff0075a7 */ /* 0x000ee4000800110a */
[----:B---3-5:R-:W-:Y:S05]  /*2000*/  @!P0 BRA `(.L_x_59) ;  /* 0x0000000800348947 */ /* 0x028fea0003800000 */
.L_x_69:
[----:B------:R-:W-:Y:S01]  /*2010*/  UIADD3 UR26, UPT, UPT, UR26, 0x40, URZ ;  /* 0x000000401a1a7890 */ /* 0x000fe2000fffe0ff */
[----:B------:R-:W-:-:S03]  /*2020*/  LOP3.LUT R2, R2, 0x1, RZ, 0x3c, !PT ;  /* 0x0000000102027812 */ /* 0x000fc600078e3cff */
[----:B--2---:R-:W-:-:S09]  /*2030*/  UISETP.GE.AND UP0, UPT, UR26, UR33, UPT ;  /* 0x000000211a00728c */ /* 0x004fd2000bf06270 */
[----:B------:R-:W-:Y:S05]  /*2040*/  BRA.U !UP0, `(.L_x_60) ;  /* 0xfffffffd08207547 */ /* 0x000fea000b83ffff */
.L_x_53:
[----:B---3-5:R-:W-:Y:S06]  /*2050*/  BAR.SYNC.DEFER_BLOCKING 0x0 ;  /* 0x0000000000007b1d */ /* 0x028fec0000010000 */
[----:B------:R-:W-:Y:S04]  /*2060*/  BSSY.RECONVERGENT B4, `(.L_x_61) ;  /* 0x0000004000047945 */ /* 0x000fe80003800200 */
[----:B------:R-:W-:Y:S05]  /*2070*/  @P3 BRA `(.L_x_62) ;  /* 0x0000000000083947 */ /* 0x000fea0003800000 */
[----:B------:R-:W3:Y:S02]  /*2080*/  SYNCS.CCTL.IV [UR10+0xa000] ;  /* 0x00a00000ff0079b1 */ /* 0x000ee4000800000a */
[----:B---3--:R-:W3:Y:S02]  /*2090*/  SYNCS.CCTL.IV [UR10+0xa010] ;  /* 0x00a01000ff0079b1 */ /* 0x008ee4000800000a */
.L_x_62:
[----:B--2---:R-:W-:Y:S05]  /*20a0*/  BSYNC.RECONVERGENT B4 ;  /* 0x0000000000047941 */ /* 0x004fea0003800200 */
.L_x_61:
[----:B------:R-:W-:Y:S01]  /*20b0*/  ULOP3.LUT UR5, UR22, 0x3, URZ, 0xc0, !UPT ;  /* 0x0000000316057892 */ /* 0x000fe2000f8ec0ff */
[C---:B------:R-:W-:Y:S01]  /*20c0*/  IMAD.SHL.U32 R4, R0.reuse, 0x80, RZ ;  /* 0x0000008000047824 */ /* 0x040fe200078e00ff */
[----:B------:R-:W-:Y:S01]  /*20d0*/  USHF.L.U32 UR22, UR22, 0x5, URZ ;  /* 0x0000000516167899 */ /* 0x000fe200080006ff */
[C---:B------:R-:W-:Y:S01]  /*20e0*/  IMAD.SHL.U32 R2, R0.reuse, 0x40, RZ ;  /* 0x0000004000027824 */ /* 0x040fe200078e00ff */
[----:B------:R-:W-:Y:S01]  /*20f0*/  ULEA UR4, UR5, UR32, 0x15 ;  /* 0x0000002005047291 */ /* 0x000fe2000f8ea8ff */
[C---:B------:R-:W-:Y:S01]  /*2100*/  IMAD.SHL.U32 R3, R0.reuse, 0x10, RZ ;  /* 0x0000001000037824 */ /* 0x040fe200078e00ff */
[----:B------:R-:W-:Y:S01]  /*2110*/  ULOP3.LUT UR22, UR22, 0x80, URZ, 0xc0, !UPT ;  /* 0x0000008016167892 */ /* 0x000fe2000f8ec0ff */
[----:B------:R-:W-:Y:S01]  /*2120*/  IMAD.SHL.U32 R0, R0, 0x200, RZ ;  /* 0x0000020000007824 */ /* 0x000fe200078e00ff */
[----:B------:R-:W-:Y:S02]  /*2130*/  LOP3.LUT R5, R4, 0x4780, RZ, 0xc0, !PT ;  /* 0x0000478004057812 */ /* 0x000fe400078ec0ff */
[----:B------:R-:W-:-:S02]  /*2140*/  ELECT P0, URZ, PT ;  /* 0x0000000000ff782f */ /* 0x000fc40003800000 */
[----:B------:R-:W-:Y:S01]  /*2150*/  LOP3.LUT R2, R2, 0x1800, RZ, 0xc0, !PT ;  /* 0x0000180002027812 */ /* 0x000fe200078ec0ff */
[----:B------:R-:W-:Y:S01]  /*2160*/  UIADD3 UR4, UPT, UPT, UR4, UR22, URZ ;  /* 0x0000001604047290 */ /* 0x000fe2000fffe0ff */
[----:B------:R-:W-:Y:S01]  /*2170*/  LOP3.LUT R5, R5, 0x2000, R0, 0xf8, !PT ;  /* 0x0000200005057812 */ /* 0x000fe200078ef800 */
[----:B------:R-:W-:Y:S01]  /*2180*/  UMOV UR6, UR27 ;  /* 0x0000001b00067c82 */ /* 0x000fe20008000000 */
[----:B------:R-:W-:Y:S02]  /*2190*/  LOP3.LUT R2, R2, 0x70, R3, 0xf8, !PT ;  /* 0x0000007002027812 */ /* 0x000fe400078ef803 */
[----:B------:R-:W-:Y:S02]  /*21a0*/  ISETP.LT.U32.AND P0, PT, R68, 0x80, P0 ;  /* 0x000000804400780c */ /* 0x000fe40000701070 */
[----:B------:R-:W-:Y:S02]  /*21b0*/  LOP3.LUT R2, R5, R2, RZ, 0xfc, !PT ;  /* 0x0000000205027212 */ /* 0x000fe400078efcff */
[----:B----4-:R-:W-:Y:S01]  /*21c0*/  LDTM.16dp32bit_t0_t15.x64 R4, tmem[UR4] ;  /* 0x00000004000479ee */ /* 0x010fe20008b00000 */
[----:B------:R-:W2:Y:S01]  /*21d0*/  LDTM.16dp32bit_t16_t31.x64 R4, tmem[UR4+0x40] ;  /* 0x00004004000479ee */ /* 0x000ea20008b20000 */
[----:B------:R-:W-:Y:S01]  /*21e0*/  NOP ;  /* 0x0000000000007918 */ /* 0x000fe20000000000 */
[C---:B------:R-:W-:Y:S01]  /*21f0*/  LOP3.LUT R0, R2.reuse, 0x10, RZ, 0x3c, !PT ;  /* 0x0000001002007812 */ /* 0x040fe200078e3cff */
[----:B------:R-:W-:Y:S01]  /*2200*/  ULEA UR4, UR5, UR10, 0xd ;  /* 0x0000000a05047291 */ /* 0x000fe2000f8e68ff */
[----:B------:R-:W-:Y:S01]  /*2210*/  LOP3.LUT R3, R2, 0x20, RZ, 0x3c, !PT ;  /* 0x0000002002037812 */ /* 0x000fe200078e3cff */
[----:B------:R-:W-:-:S03]  /*2220*/  ULEA UR5, UR5, UR11, 0x6 ;  /* 0x0000000b05057291 */ /* 0x000fc6000f8e30ff */
[----:B--2---:R-:W-:Y:S01]  /*2230*/  VOTEU.ANY UP1, P0 ;  /* 0x0000000000ff7886 */ /* 0x004fe20000020100 */
[----:B------:R-:W-:Y:S01]  /*2240*/  VOTEU.ANY UP0, P0 ;  /* 0x0000000000ff7886 */ /* 0x000fe20000000100 */
[----:B------:R-:W-:Y:S02]  /*2250*/  F2FP.F16.F32.PACK_AB R4, R5, R4 ;  /* 0x000000040504723e */ /* 0x000fe400000000ff */
[----:B------:R-:W-:Y:S02]  /*2260*/  F2FP.F16.F32.PACK_AB R5, R7, R6 ;  /* 0x000000060705723e */ /* 0x000fe400000000ff */
[----:B------:R-:W-:Y:S02]  /*2270*/  F2FP.F16.F32.PACK_AB R12, R13, R12 ;  /* 0x0000000c0d0c723e */ /* 0x000fe400000000ff */
[----:B------:R-:W-:Y:S02]  /*2280*/  F2FP.F16.F32.PACK_AB R6, R9, R8 ;  /* 0x000000080906723e */ /* 0x000fe400000000ff */
[----:B------:R-:W-:-:S02]  /*2290*/  F2FP.F16.F32.PACK_AB R7, R11, R10 ;  /* 0x0000000a0b07723e */ /* 0x000fc400000000ff */
[----:B------:R-:W-:Y:S02]  /*22a0*/  F2FP.F16.F32.PACK_AB R13, R15, R14 ;  /* 0x0000000e0f0d723e */ /* 0x000fe400000000ff */
[----:B------:R-:W-:Y:S01]  /*22b0*/  F2FP.F16.F32.PACK_AB R20, R21, R20 ;  /* 0x000000141514723e */ /* 0x000fe200000000ff */
[----:B---3--:R2:W-:Y:S01]  /*22c0*/  STS.128 [R2+UR10], R4 ;  /* 0x0000000402007988 */ /* 0x0085e20008000c0a */
[----:B------:R-:W-:Y:S02]  /*22d0*/  F2FP.F16.F32.PACK_AB R14, R17, R16 ;  /* 0x00000010110e723e */ /* 0x000fe400000000ff */
[----:B------:R-:W-:Y:S02]  /*22e0*/  F2FP.F16.F32.PACK_AB R15, R19, R18 ;  /* 0x00000012130f723e */ /* 0x000fe400000000ff */
[----:B------:R-:W-:Y:S02]  /*22f0*/  F2FP.F16.F32.PACK_AB R21, R23, R22 ;  /* 0x000000161715723e */ /* 0x000fe400000000ff */
[----:B------:R-:W-:Y:S01]  /*2300*/  F2FP.F16.F32.PACK_AB R28, R29, R28 ;  /* 0x0000001c1d1c723e */ /* 0x000fe200000000ff */
[----:B------:R2:W-:Y:S01]  /*2310*/  STS.128 [R0+UR10], R12 ;  /* 0x0000000c00007988 */ /* 0x0005e20008000c0a */
[----:B------:R-:W-:-:S02]  /*2320*/  F2FP.F16.F32.PACK_AB R22, R25, R24 ;  /* 0x000000181916723e */ /* 0x000fc400000000ff */
[----:B------:R-:W-:Y:S02]  /*2330*/  F2FP.F16.F32.PACK_AB R23, R27, R26 ;  /* 0x0000001a1b17723e */ /* 0x000fe400000000ff */
[----:B------:R-:W-:Y:S02]  /*2340*/  F2FP.F16.F32.PACK_AB R29, R31, R30 ;  /* 0x0000001e1f1d723e */ /* 0x000fe400000000ff */
[----:B------:R-:W-:Y:S01]  /*2350*/  F2FP.F16.F32.PACK_AB R36, R37, R36 ;  /* 0x000000242524723e */ /* 0x000fe200000000ff */
[----:B------:R2:W-:Y:S01]  /*2360*/  STS.128 [R3+UR10], R20 ;  /* 0x0000001403007988 */ /* 0x0005e20008000c0a */
[----:B------:R-:W-:Y:S02]  /*2370*/  F2FP.F16.F32.PACK_AB R30, R33, R32 ;  /* 0x00000020211e723e */ /* 0x000fe400000000ff */
[----:B------:R-:W-:Y:S02]  /*2380*/  F2FP.F16.F32.PACK_AB R31, R35, R34 ;  /* 0x00000022231f723e */ /* 0x000fe400000000ff */
[----:B------:R-:W-:-:S02]  /*2390*/  F2FP.F16.F32.PACK_AB R37, R39, R38 ;  /* 0x000000262725723e */ /* 0x000fc400000000ff */
[----:B------:R-:W-:Y:S02]  /*23a0*/  F2FP.F16.F32.PACK_AB R44, R45, R44 ;  /* 0x0000002c2d2c723e */ /* 0x000fe400000000ff */
[----:B------:R-:W-:Y:S02]  /*23b0*/  LOP3.LUT R8, R2, 0x30, RZ, 0x3c, !PT ;  /* 0x0000003002087812 */ /* 0x000fe400078e3cff */
[----:B------:R-:W-:Y:S02]  /*23c0*/  F2FP.F16.F32.PACK_AB R38, R41, R40 ;  /* 0x000000282926723e */ /* 0x000fe400000000ff */
[----:B------:R-:W-:Y:S01]  /*23d0*/  F2FP.F16.F32.PACK_AB R39, R43, R42 ;  /* 0x0000002a2b27723e */ /* 0x000fe200000000ff */
[----:B------:R2:W-:Y:S01]  /*23e0*/  STS.128 [R8+UR10], R28 ;  /* 0x0000001c08007988 */ /* 0x0005e20008000c0a */
[----:B------:R-:W-:Y:S02]  /*23f0*/  F2FP.F16.F32.PACK_AB R45, R47, R46 ;  /* 0x0000002e2f2d723e */ /* 0x000fe400000000ff */
[----:B------:R-:W-:-:S02]  /*2400*/  F2FP.F16.F32.PACK_AB R52, R53, R52 ;  /* 0x000000343534723e */ /* 0x000fc400000000ff */
[C---:B------:R-:W-:Y:S02]  /*2410*/  LOP3.LUT R9, R2.reuse, 0x40, RZ, 0x3c, !PT ;  /* 0x0000004002097812 */ /* 0x040fe400078e3cff */
[----:B------:R-:W-:Y:S02]  /*2420*/  F2FP.F16.F32.PACK_AB R46, R49, R48 ;  /* 0x00000030312e723e */ /* 0x000fe400000000ff */
[----:B------:R-:W-:Y:S01]  /*2430*/  F2FP.F16.F32.PACK_AB R47, R51, R50 ;  /* 0x00000032332f723e */ /* 0x000fe200000000ff */
[----:B------:R2:W-:Y:S01]  /*2440*/  STS.128 [R9+UR10], R36 ;  /* 0x0000002409007988 */ /* 0x0005e20008000c0a */
[----:B------:R-:W-:Y:S02]  /*2450*/  F2FP.F16.F32.PACK_AB R53, R55, R54 ;  /* 0x000000363735723e */ /* 0x000fe400000000ff */
[----:B------:R-:W-:Y:S02]  /*2460*/  F2FP.F16.F32.PACK_AB R60, R61, R60 ;  /* 0x0000003c3d3c723e */ /* 0x000fe400000000ff */
[----:B------:R-:W-:-:S02]  /*2470*/  LOP3.LUT R10, R2, 0x50, RZ, 0x3c, !PT ;  /* 0x00000050020a7812 */ /* 0x000fc400078e3cff */
[----:B------:R-:W-:Y:S02]  /*2480*/  F2FP.F16.F32.PACK_AB R54, R57, R56 ;  /* 0x000000383936723e */ /* 0x000fe400000000ff */
[----:B------:R-:W-:Y:S01]  /*2490*/  F2FP.F16.F32.PACK_AB R55, R59, R58 ;  /* 0x0000003a3b37723e */ /* 0x000fe200000000ff */
[----:B------:R2:W-:Y:S01]  /*24a0*/  STS.128 [R10+UR10], R44 ;  /* 0x0000002c0a007988 */ /* 0x0005e20008000c0a */
[----:B------:R-:W-:Y:S02]  /*24b0*/  F2FP.F16.F32.PACK_AB R61, R63, R62 ;  /* 0x0000003e3f3d723e */ /* 0x000fe400000000ff */
[C---:B------:R-:W-:Y:S02]  /*24c0*/  LOP3.LUT R11, R2.reuse, 0x60, RZ, 0x3c, !PT ;  /* 0x00000060020b7812 */ /* 0x040fe400078e3cff */
[----:B------:R-:W-:Y:S02]  /*24d0*/  F2FP.F16.F32.PACK_AB R62, R65, R64 ;  /* 0x00000040413e723e */ /* 0x000fe400000000ff */
[----:B------:R-:W-:Y:S01]  /*24e0*/  F2FP.F16.F32.PACK_AB R63, R67, R66 ;  /* 0x00000042433f723e */ /* 0x000fe200000000ff */
[----:B------:R2:W-:Y:S01]  /*24f0*/  STS.128 [R11+UR10], R52 ;  /* 0x000000340b007988 */ /* 0x0005e20008000c0a */
[----:B------:R-:W-:-:S05]  /*2500*/  LOP3.LUT R16, R2, 0x70, RZ, 0x3c, !PT ;  /* 0x0000007002107812 */ /* 0x000fca00078e3cff */
[----:B------:R2:W-:Y:S01]  /*2510*/  STS.128 [R16+UR10], R60 ;  /* 0x0000003c10007988 */ /* 0x0005e20008000c0a */
[----:B------:R3:W-:Y:S06]  /*2520*/  MEMBAR.ALL.CTA ;  /* 0x0000000000007992 */ /* 0x0007ec0000008000 */
[----:B---3--:R-:W3:Y:S02]  /*2530*/  FENCE.VIEW.ASYNC.S ;  /* 0x00000000000073c6 */ /* 0x008ee40000000000 */
[----:B---3--:R-:W-:Y:S06]  /*2540*/  BAR.SYNC.DEFER_BLOCKING 0x0 ;  /* 0x0000000000007b1d */ /* 0x008fec0000010000 */
[----:B------:R2:W-:Y:S01]  /*2550*/  @UP1 UTMASTG.2D [UR4], [UR12] ;  /* 0x000000040c0013b5 */ /* 0x0005e20008008000 */
[----:B------:R0:W-:Y:S01]  /*2560*/  UTMACMDFLUSH ;  /* 0x00000000000079b7 */ /* 0x0001e20000000000 */
[----:B------:R-:W-:-:S04]  /*2570*/  DEPBAR.LE SB0, 0x0 ;  /* 0x000080000000791a */ /* 0x000fc80000000000 */
[----:B------:R-:W-:Y:S08]  /*2580*/  BAR.SYNC.DEFER_BLOCKING 0x0 ;  /* 0x0000000000007b1d */ /* 0x000ff00000010000 */
[----:B------:R-:W-:Y:S06]  /*2590*/  BAR.SYNC.DEFER_BLOCKING 0x0 ;  /* 0x0000000000007b1d */ /* 0x000fec0000010000 */
[----:B--2---:R-:W-:Y:S05]  /*25a0*/  @P2 BRA `(.L_x_63) ;  /* 0x0000000000a02947 */ /* 0x004fea0003800000 */
[----:B------:R-:W2:Y:S01]  /*25b0*/  S2UR UR5, SR_CgaCtaId ;  /* 0x00000000000579c3 */ /* 0x000ea20000008800 */
[----:B------:R-:W-:Y:S01]  /*25c0*/  NOP ;  /* 0x0000000000007918 */ /* 0x000fe20000000000 */
[----:B------:R-:W-:Y:S01]  /*25d0*/  UMOV UR4, 0x50 ;  /* 0x0000005000047882 */ /* 0x000fe20000000000 */
[----:B------:R-:W-:Y:S02]  /*25e0*/  IMAD.U32 R0, RZ, RZ, UR32 ;  /* 0x00000020ff007e24 */ /* 0x000fe4000f8e00ff */
[----:B------:R-:W-:Y:S02]  /*25f0*/  IMAD.MOV.U32 R3, RZ, RZ, 0xff ;  /* 0x000000ffff037424 */ /* 0x000fe400078e00ff */
[----:B------:R-:W-:Y:S01]  /*2600*/  IMAD.MOV.U32 R7, RZ, RZ, 0x1 ;  /* 0x00000001ff077424 */ /* 0x000fe200078e00ff */
[----:B------:R-:W-:-:S04]  /*2610*/  LOP3.LUT R0, R0, 0xffff, RZ, 0xc0, !PT ;  /* 0x0000ffff00007812 */ /* 0x000fc800078ec0ff */
[----:B------:R-:W-:-:S05]  /*2620*/  SHF.R.U32.HI R0, RZ, 0x5, R0 ;  /* 0x00000005ff007819 */ /* 0x000fca0000011600 */
[----:B------:R-:W-:Y:S01]  /*2630*/  VIADD R2, R0, 0x10 ;  /* 0x0000001000027836 */ /* 0x000fe20000000000 */
[----:B------:R-:W-:Y:S01]  /*2640*/  SHF.L.U32 R0, R3, R0, RZ ;  /* 0x0000000003007219 */ /* 0x000fe200000006ff */
[----:B--2---:R-:W-:-:S03]  /*2650*/  ULEA UR6, UR5, UR4, 0x18 ;  /* 0x0000000405067291 */ /* 0x004fc6000f8ec0ff */
[----:B------:R-:W-:-:S04]  /*2660*/  SHF.L.U32 R3, R7, R2, RZ ;  /* 0x0000000207037219 */ /* 0x000fc800000006ff */
[----:B------:R-:W-:Y:S02]  /*2670*/  LOP3.LUT R0, R3, R0, RZ, 0xfc, !PT ;  /* 0x0000000003007212 */ /* 0x000fe400078efcff */
[----:B------:R-:W2:Y:S02]  /*2680*/  LDS R5, [UR6] ;  /* 0x00000006ff057984 */ /* 0x000ea40008000800 */
[C---:B------:R-:W-:Y:S02]  /*2690*/  LOP3.LUT R2, R0.reuse, 0xffff, RZ, 0xc0, !PT ;  /* 0x0000ffff00027812 */ /* 0x040fe400078ec0ff */
[----:B--2---:R-:W-:-:S04]  /*26a0*/  LOP3.LUT R3, R0, 0xffff, R5, 0x80, !PT ;  /* 0x0000ffff00037812 */ /* 0x004fc800078e8005 */
[----:B------:R-:W-:-:S13]  /*26b0*/  ISETP.NE.AND P0, PT, R3, R2, PT ;  /* 0x000000020300720c */ /* 0x000fda0003f05270 */
[----:B------:R-:W-:Y:S05]  /*26c0*/  @P0 BRA `(.L_x_64) ;  /* 0x0000000000500947 */ /* 0x000fea0003800000 */
[----:B------:R-:W-:Y:S02]  /*26d0*/  SHF.R.U32.HI R5, RZ, 0x10, R5 ;  /* 0x00000010ff057819 */ /* 0x000fe40000011605 */
[----:B------:R-:W-:-:S04]  /*26e0*/  SHF.R.U32.HI R2, RZ, 0x10, R0 ;  /* 0x00000010ff027819 */ /* 0x000fc80000011600 */
[----:B------:R-:W-:-:S04]  /*26f0*/  LOP3.LUT R5, R5, R2, RZ, 0xc0, !PT ;  /* 0x0000000205057212 */ /* 0x000fc800078ec0ff */
[----:B------:R-:W-:-:S13]  /*2700*/  ISETP.NE.AND P0, PT, R5, R2, PT ;  /* 0x000000020500720c */ /* 0x000fda0003f05270 */
[----:B------:R-:W-:Y:S05]  /*2710*/  @P0 BRA `(.L_x_65) ;  /* 0x0000000000300947 */ /* 0x000fea0003800000 */
[----:B------:R-:W-:Y:S01]  /*2720*/  R2UR UR4, R0 ;  /* 0x00000000000472ca */ /* 0x000fe200000e0000 */
[----:B------:R-:W-:Y:S01]  /*2730*/  VOTEU.ANY UR5, UPT, PT ;  /* 0x0000000000057886 */ /* 0x000fe200038e0100 */
[----:B------:R-:W2:Y:S01]  /*2740*/  S2R R0, SR_LANEID ;  /* 0x0000000000007919 */ /* 0x000ea20000000000 */
[----:B------:R-:W-:-:S10]  /*2750*/  UFLO.U32 UR5, UR5 ;  /* 0x00000005000572bd */ /* 0x000fd400080e0000 */
[----:B------:R-:W-:-:S06]  /*2760*/  ULOP3.LUT UR4, URZ, UR4, URZ, 0x33, !UPT ;  /* 0x00000004ff047292 */ /* 0x000fcc000f8e33ff */
[----:B------:R-:W-:-:S04]  /*2770*/  IMAD.U32 R2, RZ, RZ, UR4 ;  /* 0x00000004ff027e24 */ /* 0x000fc8000f8e00ff */
[----:B------:R-:W3:Y:S02]  /*2780*/  REDUX UR7, R2 ;  /* 0x00000000020773c4 */ /* 0x000ee40000000000 */
[----:B------:R4:W-:Y:S01]  /*2790*/  UTCATOMSWS.AND URZ, UR4 ;  /* 0x0000000400ff79e3 */ /* 0x0009e20008000000 */
[----:B--2---:R-:W-:Y:S01]  /*27a0*/  ISETP.EQ.U32.AND P0, PT, R0, UR5, PT ;  /* 0x0000000500007c0c */ /* 0x004fe2000bf02070 */
[----:B---3--:R-:W-:-:S12]  /*27b0*/  IMAD.U32 R0, RZ, RZ, UR7 ;  /* 0x00000007ff007e24 */ /* 0x008fd8000f8e00ff */
[----:B------:R4:W-:Y:S01]  /*27c0*/  @P0 ATOMS.AND RZ, [UR6], R0 ;  /* 0x00000000ffff098c */ /* 0x0009e2000a800006 */
[----:B------:R-:W-:Y:S05]  /*27d0*/  BRA `(.L_x_63) ;  /* 0x0000000000147947 */ /* 0x000fea0003800000 */
.L_x_65:
[----:B------:R-:W-:-:S07]  /*27e0*/  MOV R2, 0x2800 ;  /* 0x0000280000027802 */ /* 0x000fce0000000f00 */
[----:B-1----:R-:W-:Y:S05]  /*27f0*/  CALL.REL.NOINC `($__internal_0_$__cuda_sm10x_tcgen05_guardrail_trap_col_being_dealloced_not_returned_by_alloc) ;  /* 0x0000000000447944 */ /* 0x002fea0003c00000 */
[----:B------:R-:W-:Y:S05]  /*2800*/  BRA `(.L_x_63) ;  /* 0x0000000000087947 */ /* 0x000fea0003800000 */
.L_x_64:
[----:B------:R-:W-:-:S07]  /*2810*/  MOV R2, 0x2830 ;  /* 0x0000283000027802 */ /* 0x000fce0000000f00 */
[----:B-1----:R-:W-:Y:S05]  /*2820*/  CALL.REL.NOINC `($__internal_2_$__cuda_sm10x_tcgen05_guardrail_trap_unallocated_columns_being_dealloced) ;  /* 0x0000000000507944 */ /* 0x002fea0003c00000 */
.L_x_63:
[----:B------:R-:W-:Y:S01]  /*2830*/  NOP ;  /* 0x0000000000007918 */ /* 0x000fe20000000000 */
[----:B----4-:R-:W-:Y:S05]  /*2840*/  EXIT ;  /* 0x000000000000794d */ /* 0x010fea0003800000 */
.L_x_54:
[----:B------:R-:W2:Y:S02]  /*2850*/  SYNCS.PHASECHK.TRANS64.TRYWAIT P0, [UR10+0xa000], RZ ;  /* 0x00a000ffff0075a7 */ /* 0x000ea4000800110a */
[----:B--2---:R-:W-:Y:S05]  /*2860*/  @!P0 BRA `(.L_x_54) ;  /* 0xfffffffc00f88947 */ /* 0x004fea000383ffff */
[----:B------:R-:W-:Y:S05]  /*2870*/  BRA `(.L_x_66) ;  /* 0xfffffff0009c7947 */ /* 0x000fea000383ffff */
.L_x_56:
[----:B------:R-:W2:Y:S02]  /*2880*/  SYNCS.PHASECHK.TRANS64.TRYWAIT P1, [UR10+0xa010], RZ ;  /* 0x00a010ffff0075a7 */ /* 0x000ea4000802110a */
[----:B--2---:R-:W-:Y:S05]  /*2890*/  @!P1 BRA `(.L_x_56) ;  /* 0xfffffffc00f89947 */ /* 0x004fea000383ffff */
[----:B------:R-:W-:Y:S05]  /*28a0*/  BRA `(.L_x_67) ;  /* 0xfffffff000f87947 */ /* 0x000fea000383ffff */
.L_x_57:
[----:B------:R-:W3:Y:S02]  /*28b0*/  SYNCS.PHASECHK.TRANS64.TRYWAIT P0, [UR10+0xa000], R3 ;  /* 0x00a00003ff0075a7 */ /* 0x000ee4000800110a */
[----:B---3--:R-:W-:Y:S05]  /*28c0*/  @!P0 BRA `(.L_x_57) ;  /* 0xfffffffc00f88947 */ /* 0x008fea000383ffff */
[----:B------:R-:W-:Y:S05]  /*28d0*/  BRA `(.L_x_68) ;  /* 0xfffffff400707947 */ /* 0x000fea000383ffff */
.L_x_59:
[----:B------:R-:W3:Y:S02]  /*28e0*/  SYNCS.PHASECHK.TRANS64.TRYWAIT P0, [UR10+0xa010], R3 ;  /* 0x00a01003ff0075a7 */ /* 0x000ee4000800110a */
[----:B---3--:R-:W-:Y:S05]  /*28f0*/  @!P0 BRA `(.L_x_59) ;  /* 0xfffffffc00f88947 */ /* 0x008fea000383ffff */
[----:B------:R-:W-:Y:S05]  /*2900*/  BRA `(.L_x_69) ;  /* 0xfffffff400c07947 */ /* 0x000fea000383ffff */
        .weak           $__internal_0_$__cuda_sm10x_tcgen05_guardrail_trap_col_being_dealloced_not_returned_by_alloc
        .type           $__internal_0_$__cuda_sm10x_tcgen05_guardrail_trap_col_being_dealloced_not_returned_by_alloc,@function
        .size           $__internal_0_$__cuda_sm10x_tcgen05_guardrail_trap_col_being_dealloced_not_returned_by_alloc,($__internal_1_$__cuda_sm10x_tcgen05_guardrail_trap_phase_invalid_during_alloc - $__internal_0_$__cuda_sm10x_tcgen05_guardrail_trap_col_being_dealloced_not_returned_by_alloc)
$__internal_0_$__cuda_sm10x_tcgen05_guardrail_trap_col_being_dealloced_not_returned_by_alloc:
[----:B------:R-:W-:Y:S05]  /*2910*/  BPT.TRAP 0x1 ;  /* 0x000000040000795c */ /* 0x000fea0000300000 */
[----:B------:R-:W-:-:S04]  /*2920*/  IMAD.MOV.U32 R3, RZ, RZ, 0x0 ;  /* 0x00000000ff037424 */ /* 0x000fc800078e00ff */
[----:B------:R-:W-:Y:S05]  /*2930*/  RET.REL.NODEC R2 `(gluon_tcgen05) ;  /* 0xffffffd402b07950 */ /* 0x000fea0003c3ffff */
        .weak           $__internal_1_$__cuda_sm10x_tcgen05_guardrail_trap_phase_invalid_during_alloc
        .type           $__internal_1_$__cuda_sm10x_tcgen05_guardrail_trap_phase_invalid_during_alloc,@function
        .size           $__internal_1_$__cuda_sm10x_tcgen05_guardrail_trap_phase_invalid_during_alloc,($__internal_2_$__cuda_sm10x_tcgen05_guardrail_trap_unallocated_columns_being_dealloced - $__internal_1_$__cuda_sm10x_tcgen05_guardrail_trap_phase_invalid_during_alloc)
$__internal_1_$__cuda_sm10x_tcgen05_guardrail_trap_phase_invalid_during_alloc:
[----:B------:R-:W-:Y:S05]  /*2940*/  BPT.TRAP 0x1 ;  /* 0x000000040000795c */ /* 0x000fea0000300000 */
[----:B------:R-:W-:-:S04]  /*2950*/  IMAD.MOV.U32 R3, RZ, RZ, 0x0 ;  /* 0x00000000ff037424 */ /* 0x000fc800078e00ff */
[----:B------:R-:W-:Y:S05]  /*2960*/  RET.REL.NODEC R2 `(gluon_tcgen05) ;  /* 0xffffffd402a47950 */ /* 0x000fea0003c3ffff */
        .weak           $__internal_2_$__cuda_sm10x_tcgen05_guardrail_trap_unallocated_columns_being_dealloced
        .type           $__internal_2_$__cuda_sm10x_tcgen05_guardrail_trap_unallocated_columns_being_dealloced,@function
        .size           $__internal_2_$__cuda_sm10x_tcgen05_guardrail_trap_unallocated_columns_being_dealloced,(.L_x_73 - $__internal_2_$__cuda_sm10x_tcgen05_guardrail_trap_unallocated_columns_being_dealloced)
$__internal_2_$__cuda_sm10x_tcgen05_guardrail_trap_unallocated_columns_being_dealloced:
[----:B------:R-:W-:Y:S05]  /*2970*/  BPT.TRAP 0x1 ;  /* 0x000000040000795c */ /* 0x000fea0000300000 */
[----:B------:R-:W-:-:S04]  /*2980*/  IMAD.MOV.U32 R3, RZ, RZ, 0x0 ;  /* 0x00000000ff037424 */ /* 0x000fc800078e00ff */
[----:B------:R-:W-:Y:S05]  /*2990*/  RET.REL.NODEC R2 `(gluon_tcgen05) ;  /* 0xffffffd402987950 */ /* 0x000fea0003c3ffff */
.L_x_70:
[----:B------:R-:W-:-:S00]  /*29a0*/  BRA `(.L_x_70) ;  /* 0xfffffffc00fc7947 */ /* 0x000fc0000383ffff */
[----:B------:R-:W-:-:S00]  /*29b0*/  NOP ;  /* 0x0000000000007918 */ /* 0x000fc00000000000 */
        /* <DEDUP_REMOVED lines=12> */
.L_x_73:


//--------------------- .nv.shared.gluon_tcgen05  --------------------------
	.section	.nv.shared.gluon_tcgen05,"aw",@nobits
	.sectionflags	@""
	.align	16
	.zero		1024


//--------------------- .nv.shared.reserved.0     --------------------------
	.section	.nv.shared.reserved.0,"aw",@nobits
	.align	8
	.weak		__nv_reservedSMEM_offset_0_alias
	.size		__nv_reservedSMEM_offset_0_alias, 0, 64
	.other		__nv_reservedSMEM_offset_0_alias,@"STO_CUDA_RESERVED_SHARED STV_DEFAULT"
__nv_reservedSMEM_offset_0_alias:
	.zero		0
.nv.shared.reserved.0:
	.zero		64
	.weak		__nv_reservedSMEM_allocation_phase
	.type		__nv_reservedSMEM_allocation_phase,@object
	.size		__nv_reservedSMEM_allocation_phase,(.L_0 - __nv_reservedSMEM_allocation_phase)
__nv_reservedSMEM_allocation_phase:
	.zero		1
.L_0:
	.zero		7
	.weak		__nv_reservedSMEM_devtool_atexit_pc
	.type		__nv_reservedSMEM_devtool_atexit_pc,@object
	.size		__nv_reservedSMEM_devtool_atexit_pc,(__nv_reservedSMEM_allocation_mask - __nv_reservedSMEM_devtool_atexit_pc)
__nv_reservedSMEM_devtool_atexit_pc:
	.zero		8
	.weak		__nv_reservedSMEM_allocation_mask
	.type		__nv_reservedSMEM_allocation_mask,@object
	.size		__nv_reservedSMEM_allocation_mask,(.L_2 - __nv_reservedSMEM_allocation_mask)
__nv_reservedSMEM_allocation_mask:
	.zero		4
.L_2:


//--------------------- .nv.constant0.gluon_tcgen05 --------------------------
	.section	.nv.constant0.gluon_tcgen05,"a",@progbits
	.sectionflags	@""
	.align	4
.nv.constant0.gluon_tcgen05:
	.zero		976


//--------------------- SYMBOLS --------------------------

	.type		.nv.reservedSmem.offset0,@object
	.size		.nv.reservedSmem.offset0,0x4
	.type		.nv.reservedSmem.cap,@object
	.size		.nv.reservedSmem.cap,0x4
